//
// Generated by NVIDIA NVVM Compiler
//
// Compiler Build ID: CL-36424714
// Cuda compilation tools, release 13.0, V13.0.88
// Based on NVVM 20.0.0
//

.version 9.0
.target sm_100
.address_size 64

	// .globl	_Z14softmax_kernelPfS_ii
.global .align 4 .b8 precalc_xorwow_matrix[102400];
.global .align 4 .b8 precalc_xorwow_offset_matrix[102400];
.global .align 4 .b8 mrg32k3aM1[2304];
.global .align 4 .b8 mrg32k3aM2[2304];
.global .align 4 .b8 mrg32k3aM1SubSeq[2016];
.global .align 4 .b8 mrg32k3aM2SubSeq[2016];
.global .align 4 .b8 mrg32k3aM1Seq[2304];
.global .align 4 .b8 mrg32k3aM2Seq[2304];
.const .align 8 .b8 __cr_lgamma_table[72];
// _ZZ19compute_loss_kernelPfS_S_iiE12partial_loss has been demoted

.visible .entry _Z14softmax_kernelPfS_ii(
	.param .u64 .ptr .align 1 _Z14softmax_kernelPfS_ii_param_0,
	.param .u64 .ptr .align 1 _Z14softmax_kernelPfS_ii_param_1,
	.param .u32 _Z14softmax_kernelPfS_ii_param_2,
	.param .u32 _Z14softmax_kernelPfS_ii_param_3
)
{
	.reg .pred 	%p<29>;
	.reg .b32 	%r<104>;
	.reg .b32 	%f<364>;
	.reg .b64 	%rd<63>;

	ld.param.u64 	%rd24, [_Z14softmax_kernelPfS_ii_param_0];
	ld.param.u64 	%rd25, [_Z14softmax_kernelPfS_ii_param_1];
	ld.param.u32 	%r48, [_Z14softmax_kernelPfS_ii_param_2];
	ld.param.u32 	%r47, [_Z14softmax_kernelPfS_ii_param_3];
	mov.u32 	%r49, %ctaid.x;
	mov.u32 	%r50, %ntid.x;
	mov.u32 	%r51, %tid.x;
	mad.lo.s32 	%r1, %r49, %r50, %r51;
	setp.ge.s32 	%p1, %r1, %r48;
	@%p1 bra 	$L__BB0_40;
	cvta.to.global.u64 	%rd1, %rd24;
	cvta.to.global.u64 	%rd2, %rd25;
	mul.lo.s32 	%r2, %r47, %r1;
	cvt.s64.s32 	%rd3, %r2;
	mul.wide.s32 	%rd26, %r2, 4;
	add.s64 	%rd4, %rd1, %rd26;
	ld.global.f32 	%f354, [%rd4];
	setp.lt.s32 	%p2, %r47, 2;
	@%p2 bra 	$L__BB0_15;
	add.s32 	%r3, %r47, -1;
	add.s32 	%r53, %r47, -2;
	and.b32  	%r4, %r3, 15;
	setp.lt.u32 	%p3, %r53, 15;
	mov.b32 	%r90, 1;
	@%p3 bra 	$L__BB0_6;
	and.b32  	%r55, %r3, -16;
	neg.s32 	%r94, %r55;
	add.s64 	%rd28, %rd26, %rd1;
	add.s64 	%rd58, %rd28, 32;
	mov.b32 	%r93, 0;
$L__BB0_4:
	.pragma "nounroll";
	ld.global.f32 	%f28, [%rd58+-28];
	max.f32 	%f29, %f354, %f28;
	ld.global.f32 	%f30, [%rd58+-24];
	max.f32 	%f31, %f29, %f30;
	ld.global.f32 	%f32, [%rd58+-20];
	max.f32 	%f33, %f31, %f32;
	ld.global.f32 	%f34, [%rd58+-16];
	max.f32 	%f35, %f33, %f34;
	ld.global.f32 	%f36, [%rd58+-12];
	max.f32 	%f37, %f35, %f36;
	ld.global.f32 	%f38, [%rd58+-8];
	max.f32 	%f39, %f37, %f38;
	ld.global.f32 	%f40, [%rd58+-4];
	max.f32 	%f41, %f39, %f40;
	ld.global.f32 	%f42, [%rd58];
	max.f32 	%f43, %f41, %f42;
	ld.global.f32 	%f44, [%rd58+4];
	max.f32 	%f45, %f43, %f44;
	ld.global.f32 	%f46, [%rd58+8];
	max.f32 	%f47, %f45, %f46;
	ld.global.f32 	%f48, [%rd58+12];
	max.f32 	%f49, %f47, %f48;
	ld.global.f32 	%f50, [%rd58+16];
	max.f32 	%f51, %f49, %f50;
	ld.global.f32 	%f52, [%rd58+20];
	max.f32 	%f53, %f51, %f52;
	ld.global.f32 	%f54, [%rd58+24];
	max.f32 	%f55, %f53, %f54;
	ld.global.f32 	%f56, [%rd58+28];
	max.f32 	%f57, %f55, %f56;
	ld.global.f32 	%f58, [%rd58+32];
	max.f32 	%f354, %f57, %f58;
	add.s32 	%r94, %r94, 16;
	add.s32 	%r93, %r93, 16;
	add.s64 	%rd58, %rd58, 64;
	setp.eq.s32 	%p4, %r94, 0;
	@%p4 bra 	$L__BB0_5;
	bra.uni 	$L__BB0_4;
$L__BB0_5:
	add.s32 	%r90, %r93, 1;
$L__BB0_6:
	setp.eq.s32 	%p5, %r4, 0;
	@%p5 bra 	$L__BB0_15;
	and.b32  	%r8, %r3, 7;
	setp.lt.u32 	%p6, %r4, 8;
	@%p6 bra 	$L__BB0_9;
	mul.wide.u32 	%rd29, %r90, 4;
	add.s64 	%rd30, %rd4, %rd29;
	ld.global.f32 	%f60, [%rd30];
	max.f32 	%f61, %f354, %f60;
	ld.global.f32 	%f62, [%rd30+4];
	max.f32 	%f63, %f61, %f62;
	ld.global.f32 	%f64, [%rd30+8];
	max.f32 	%f65, %f63, %f64;
	ld.global.f32 	%f66, [%rd30+12];
	max.f32 	%f67, %f65, %f66;
	ld.global.f32 	%f68, [%rd30+16];
	max.f32 	%f69, %f67, %f68;
	ld.global.f32 	%f70, [%rd30+20];
	max.f32 	%f71, %f69, %f70;
	ld.global.f32 	%f72, [%rd30+24];
	max.f32 	%f73, %f71, %f72;
	ld.global.f32 	%f74, [%rd30+28];
	max.f32 	%f354, %f73, %f74;
	add.s32 	%r90, %r90, 8;
$L__BB0_9:
	setp.eq.s32 	%p7, %r8, 0;
	@%p7 bra 	$L__BB0_15;
	and.b32  	%r11, %r3, 3;
	setp.lt.u32 	%p8, %r8, 4;
	@%p8 bra 	$L__BB0_12;
	mul.wide.u32 	%rd31, %r90, 4;
	add.s64 	%rd32, %rd4, %rd31;
	ld.global.f32 	%f76, [%rd32];
	max.f32 	%f77, %f354, %f76;
	ld.global.f32 	%f78, [%rd32+4];
	max.f32 	%f79, %f77, %f78;
	ld.global.f32 	%f80, [%rd32+8];
	max.f32 	%f81, %f79, %f80;
	ld.global.f32 	%f82, [%rd32+12];
	max.f32 	%f354, %f81, %f82;
	add.s32 	%r90, %r90, 4;
$L__BB0_12:
	setp.eq.s32 	%p9, %r11, 0;
	@%p9 bra 	$L__BB0_15;
	mul.wide.u32 	%rd34, %r90, 4;
	add.s64 	%rd35, %rd26, %rd34;
	add.s64 	%rd57, %rd1, %rd35;
	neg.s32 	%r92, %r11;
$L__BB0_14:
	.pragma "nounroll";
	ld.global.f32 	%f83, [%rd57];
	max.f32 	%f354, %f354, %f83;
	add.s64 	%rd57, %rd57, 4;
	add.s32 	%r92, %r92, 1;
	setp.ne.s32 	%p10, %r92, 0;
	@%p10 bra 	$L__BB0_14;
$L__BB0_15:
	shl.b64 	%rd36, %rd3, 2;
	add.s64 	%rd9, %rd2, %rd36;
	setp.lt.s32 	%p11, %r47, 1;
	mov.f32 	%f362, 0f00000000;
	@%p11 bra 	$L__BB0_27;
	and.b32  	%r17, %r47, 7;
	setp.lt.u32 	%p12, %r47, 8;
	mov.f32 	%f362, 0f00000000;
	mov.b32 	%r95, 0;
	@%p12 bra 	$L__BB0_19;
	and.b32  	%r95, %r47, 2147483640;
	neg.s32 	%r98, %r95;
	add.s64 	%rd38, %rd26, 16;
	add.s64 	%rd60, %rd1, %rd38;
	add.s64 	%rd59, %rd2, %rd38;
	mov.f32 	%f362, 0f00000000;
$L__BB0_18:
	.pragma "nounroll";
	ld.global.f32 	%f88, [%rd60+-16];
	sub.f32 	%f89, %f88, %f354;
	fma.rn.f32 	%f90, %f89, 0f3BBB989D, 0f3F000000;
	cvt.sat.f32.f32 	%f91, %f90;
	mov.f32 	%f92, 0f4B400001;
	mov.f32 	%f93, 0f437C0000;
	fma.rm.f32 	%f94, %f91, %f93, %f92;
	add.f32 	%f95, %f94, 0fCB40007F;
	neg.f32 	%f96, %f95;
	fma.rn.f32 	%f97, %f89, 0f3FB8AA3B, %f96;
	fma.rn.f32 	%f98, %f89, 0f32A57060, %f97;
	mov.b32 	%r57, %f94;
	shl.b32 	%r58, %r57, 23;
	mov.b32 	%f99, %r58;
	ex2.approx.ftz.f32 	%f100, %f98;
	mul.f32 	%f101, %f100, %f99;
	st.global.f32 	[%rd59+-16], %f101;
	add.f32 	%f102, %f362, %f101;
	ld.global.f32 	%f103, [%rd60+-12];
	sub.f32 	%f104, %f103, %f354;
	fma.rn.f32 	%f105, %f104, 0f3BBB989D, 0f3F000000;
	cvt.sat.f32.f32 	%f106, %f105;
	fma.rm.f32 	%f107, %f106, %f93, %f92;
	add.f32 	%f108, %f107, 0fCB40007F;
	neg.f32 	%f109, %f108;
	fma.rn.f32 	%f110, %f104, 0f3FB8AA3B, %f109;
	fma.rn.f32 	%f111, %f104, 0f32A57060, %f110;
	mov.b32 	%r59, %f107;
	shl.b32 	%r60, %r59, 23;
	mov.b32 	%f112, %r60;
	ex2.approx.ftz.f32 	%f113, %f111;
	mul.f32 	%f114, %f113, %f112;
	st.global.f32 	[%rd59+-12], %f114;
	add.f32 	%f115, %f102, %f114;
	ld.global.f32 	%f116, [%rd60+-8];
	sub.f32 	%f117, %f116, %f354;
	fma.rn.f32 	%f118, %f117, 0f3BBB989D, 0f3F000000;
	cvt.sat.f32.f32 	%f119, %f118;
	fma.rm.f32 	%f120, %f119, %f93, %f92;
	add.f32 	%f121, %f120, 0fCB40007F;
	neg.f32 	%f122, %f121;
	fma.rn.f32 	%f123, %f117, 0f3FB8AA3B, %f122;
	fma.rn.f32 	%f124, %f117, 0f32A57060, %f123;
	mov.b32 	%r61, %f120;
	shl.b32 	%r62, %r61, 23;
	mov.b32 	%f125, %r62;
	ex2.approx.ftz.f32 	%f126, %f124;
	mul.f32 	%f127, %f126, %f125;
	st.global.f32 	[%rd59+-8], %f127;
	add.f32 	%f128, %f115, %f127;
	ld.global.f32 	%f129, [%rd60+-4];
	sub.f32 	%f130, %f129, %f354;
	fma.rn.f32 	%f131, %f130, 0f3BBB989D, 0f3F000000;
	cvt.sat.f32.f32 	%f132, %f131;
	fma.rm.f32 	%f133, %f132, %f93, %f92;
	add.f32 	%f134, %f133, 0fCB40007F;
	neg.f32 	%f135, %f134;
	fma.rn.f32 	%f136, %f130, 0f3FB8AA3B, %f135;
	fma.rn.f32 	%f137, %f130, 0f32A57060, %f136;
	mov.b32 	%r63, %f133;
	shl.b32 	%r64, %r63, 23;
	mov.b32 	%f138, %r64;
	ex2.approx.ftz.f32 	%f139, %f137;
	mul.f32 	%f140, %f139, %f138;
	st.global.f32 	[%rd59+-4], %f140;
	add.f32 	%f141, %f128, %f140;
	ld.global.f32 	%f142, [%rd60];
	sub.f32 	%f143, %f142, %f354;
	fma.rn.f32 	%f144, %f143, 0f3BBB989D, 0f3F000000;
	cvt.sat.f32.f32 	%f145, %f144;
	fma.rm.f32 	%f146, %f145, %f93, %f92;
	add.f32 	%f147, %f146, 0fCB40007F;
	neg.f32 	%f148, %f147;
	fma.rn.f32 	%f149, %f143, 0f3FB8AA3B, %f148;
	fma.rn.f32 	%f150, %f143, 0f32A57060, %f149;
	mov.b32 	%r65, %f146;
	shl.b32 	%r66, %r65, 23;
	mov.b32 	%f151, %r66;
	ex2.approx.ftz.f32 	%f152, %f150;
	mul.f32 	%f153, %f152, %f151;
	st.global.f32 	[%rd59], %f153;
	add.f32 	%f154, %f141, %f153;
	ld.global.f32 	%f155, [%rd60+4];
	sub.f32 	%f156, %f155, %f354;
	fma.rn.f32 	%f157, %f156, 0f3BBB989D, 0f3F000000;
	cvt.sat.f32.f32 	%f158, %f157;
	fma.rm.f32 	%f159, %f158, %f93, %f92;
	add.f32 	%f160, %f159, 0fCB40007F;
	neg.f32 	%f161, %f160;
	fma.rn.f32 	%f162, %f156, 0f3FB8AA3B, %f161;
	fma.rn.f32 	%f163, %f156, 0f32A57060, %f162;
	mov.b32 	%r67, %f159;
	shl.b32 	%r68, %r67, 23;
	mov.b32 	%f164, %r68;
	ex2.approx.ftz.f32 	%f165, %f163;
	mul.f32 	%f166, %f165, %f164;
	st.global.f32 	[%rd59+4], %f166;
	add.f32 	%f167, %f154, %f166;
	ld.global.f32 	%f168, [%rd60+8];
	sub.f32 	%f169, %f168, %f354;
	fma.rn.f32 	%f170, %f169, 0f3BBB989D, 0f3F000000;
	cvt.sat.f32.f32 	%f171, %f170;
	fma.rm.f32 	%f172, %f171, %f93, %f92;
	add.f32 	%f173, %f172, 0fCB40007F;
	neg.f32 	%f174, %f173;
	fma.rn.f32 	%f175, %f169, 0f3FB8AA3B, %f174;
	fma.rn.f32 	%f176, %f169, 0f32A57060, %f175;
	mov.b32 	%r69, %f172;
	shl.b32 	%r70, %r69, 23;
	mov.b32 	%f177, %r70;
	ex2.approx.ftz.f32 	%f178, %f176;
	mul.f32 	%f179, %f178, %f177;
	st.global.f32 	[%rd59+8], %f179;
	add.f32 	%f180, %f167, %f179;
	ld.global.f32 	%f181, [%rd60+12];
	sub.f32 	%f182, %f181, %f354;
	fma.rn.f32 	%f183, %f182, 0f3BBB989D, 0f3F000000;
	cvt.sat.f32.f32 	%f184, %f183;
	fma.rm.f32 	%f185, %f184, %f93, %f92;
	add.f32 	%f186, %f185, 0fCB40007F;
	neg.f32 	%f187, %f186;
	fma.rn.f32 	%f188, %f182, 0f3FB8AA3B, %f187;
	fma.rn.f32 	%f189, %f182, 0f32A57060, %f188;
	mov.b32 	%r71, %f185;
	shl.b32 	%r72, %r71, 23;
	mov.b32 	%f190, %r72;
	ex2.approx.ftz.f32 	%f191, %f189;
	mul.f32 	%f192, %f191, %f190;
	st.global.f32 	[%rd59+12], %f192;
	add.f32 	%f362, %f180, %f192;
	add.s32 	%r98, %r98, 8;
	add.s64 	%rd60, %rd60, 32;
	add.s64 	%rd59, %rd59, 32;
	setp.eq.s32 	%p13, %r98, 0;
	@%p13 bra 	$L__BB0_19;
	bra.uni 	$L__BB0_18;
$L__BB0_19:
	setp.eq.s32 	%p14, %r17, 0;
	@%p14 bra 	$L__BB0_27;
	and.b32  	%r25, %r47, 3;
	setp.lt.u32 	%p15, %r17, 4;
	@%p15 bra 	$L__BB0_22;
	mul.wide.u32 	%rd39, %r95, 4;
	add.s64 	%rd40, %rd4, %rd39;
	ld.global.f32 	%f194, [%rd40];
	sub.f32 	%f195, %f194, %f354;
	fma.rn.f32 	%f196, %f195, 0f3BBB989D, 0f3F000000;
	cvt.sat.f32.f32 	%f197, %f196;
	mov.f32 	%f198, 0f4B400001;
	mov.f32 	%f199, 0f437C0000;
	fma.rm.f32 	%f200, %f197, %f199, %f198;
	add.f32 	%f201, %f200, 0fCB40007F;
	neg.f32 	%f202, %f201;
	fma.rn.f32 	%f203, %f195, 0f3FB8AA3B, %f202;
	fma.rn.f32 	%f204, %f195, 0f32A57060, %f203;
	mov.b32 	%r73, %f200;
	shl.b32 	%r74, %r73, 23;
	mov.b32 	%f205, %r74;
	ex2.approx.ftz.f32 	%f206, %f204;
	mul.f32 	%f207, %f206, %f205;
	add.s64 	%rd41, %rd9, %rd39;
	st.global.f32 	[%rd41], %f207;
	add.f32 	%f208, %f362, %f207;
	ld.global.f32 	%f209, [%rd40+4];
	sub.f32 	%f210, %f209, %f354;
	fma.rn.f32 	%f211, %f210, 0f3BBB989D, 0f3F000000;
	cvt.sat.f32.f32 	%f212, %f211;
	fma.rm.f32 	%f213, %f212, %f199, %f198;
	add.f32 	%f214, %f213, 0fCB40007F;
	neg.f32 	%f215, %f214;
	fma.rn.f32 	%f216, %f210, 0f3FB8AA3B, %f215;
	fma.rn.f32 	%f217, %f210, 0f32A57060, %f216;
	mov.b32 	%r75, %f213;
	shl.b32 	%r76, %r75, 23;
	mov.b32 	%f218, %r76;
	ex2.approx.ftz.f32 	%f219, %f217;
	mul.f32 	%f220, %f219, %f218;
	st.global.f32 	[%rd41+4], %f220;
	add.f32 	%f221, %f208, %f220;
	ld.global.f32 	%f222, [%rd40+8];
	sub.f32 	%f223, %f222, %f354;
	fma.rn.f32 	%f224, %f223, 0f3BBB989D, 0f3F000000;
	cvt.sat.f32.f32 	%f225, %f224;
	fma.rm.f32 	%f226, %f225, %f199, %f198;
	add.f32 	%f227, %f226, 0fCB40007F;
	neg.f32 	%f228, %f227;
	fma.rn.f32 	%f229, %f223, 0f3FB8AA3B, %f228;
	fma.rn.f32 	%f230, %f223, 0f32A57060, %f229;
	mov.b32 	%r77, %f226;
	shl.b32 	%r78, %r77, 23;
	mov.b32 	%f231, %r78;
	ex2.approx.ftz.f32 	%f232, %f230;
	mul.f32 	%f233, %f232, %f231;
	st.global.f32 	[%rd41+8], %f233;
	add.f32 	%f234, %f221, %f233;
	ld.global.f32 	%f235, [%rd40+12];
	sub.f32 	%f236, %f235, %f354;
	fma.rn.f32 	%f237, %f236, 0f3BBB989D, 0f3F000000;
	cvt.sat.f32.f32 	%f238, %f237;
	fma.rm.f32 	%f239, %f238, %f199, %f198;
	add.f32 	%f240, %f239, 0fCB40007F;
	neg.f32 	%f241, %f240;
	fma.rn.f32 	%f242, %f236, 0f3FB8AA3B, %f241;
	fma.rn.f32 	%f243, %f236, 0f32A57060, %f242;
	mov.b32 	%r79, %f239;
	shl.b32 	%r80, %r79, 23;
	mov.b32 	%f244, %r80;
	ex2.approx.ftz.f32 	%f245, %f243;
	mul.f32 	%f246, %f245, %f244;
	st.global.f32 	[%rd41+12], %f246;
	add.f32 	%f362, %f234, %f246;
	add.s32 	%r95, %r95, 4;
$L__BB0_22:
	setp.eq.s32 	%p16, %r25, 0;
	@%p16 bra 	$L__BB0_27;
	setp.eq.s32 	%p17, %r25, 1;
	@%p17 bra 	$L__BB0_25;
	mul.wide.u32 	%rd42, %r95, 4;
	add.s64 	%rd43, %rd4, %rd42;
	ld.global.f32 	%f248, [%rd43];
	sub.f32 	%f249, %f248, %f354;
	fma.rn.f32 	%f250, %f249, 0f3BBB989D, 0f3F000000;
	cvt.sat.f32.f32 	%f251, %f250;
	mov.f32 	%f252, 0f4B400001;
	mov.f32 	%f253, 0f437C0000;
	fma.rm.f32 	%f254, %f251, %f253, %f252;
	add.f32 	%f255, %f254, 0fCB40007F;
	neg.f32 	%f256, %f255;
	fma.rn.f32 	%f257, %f249, 0f3FB8AA3B, %f256;
	fma.rn.f32 	%f258, %f249, 0f32A57060, %f257;
	mov.b32 	%r81, %f254;
	shl.b32 	%r82, %r81, 23;
	mov.b32 	%f259, %r82;
	ex2.approx.ftz.f32 	%f260, %f258;
	mul.f32 	%f261, %f260, %f259;
	add.s64 	%rd44, %rd9, %rd42;
	st.global.f32 	[%rd44], %f261;
	add.f32 	%f262, %f362, %f261;
	ld.global.f32 	%f263, [%rd43+4];
	sub.f32 	%f264, %f263, %f354;
	fma.rn.f32 	%f265, %f264, 0f3BBB989D, 0f3F000000;
	cvt.sat.f32.f32 	%f266, %f265;
	fma.rm.f32 	%f267, %f266, %f253, %f252;
	add.f32 	%f268, %f267, 0fCB40007F;
	neg.f32 	%f269, %f268;
	fma.rn.f32 	%f270, %f264, 0f3FB8AA3B, %f269;
	fma.rn.f32 	%f271, %f264, 0f32A57060, %f270;
	mov.b32 	%r83, %f267;
	shl.b32 	%r84, %r83, 23;
	mov.b32 	%f272, %r84;
	ex2.approx.ftz.f32 	%f273, %f271;
	mul.f32 	%f274, %f273, %f272;
	st.global.f32 	[%rd44+4], %f274;
	add.f32 	%f362, %f262, %f274;
	add.s32 	%r95, %r95, 2;
$L__BB0_25:
	and.b32  	%r85, %r47, 1;
	setp.eq.b32 	%p18, %r85, 1;
	not.pred 	%p19, %p18;
	@%p19 bra 	$L__BB0_27;
	mul.wide.u32 	%rd45, %r95, 4;
	add.s64 	%rd46, %rd4, %rd45;
	ld.global.f32 	%f275, [%rd46];
	sub.f32 	%f276, %f275, %f354;
	fma.rn.f32 	%f277, %f276, 0f3BBB989D, 0f3F000000;
	cvt.sat.f32.f32 	%f278, %f277;
	mov.f32 	%f279, 0f4B400001;
	mov.f32 	%f280, 0f437C0000;
	fma.rm.f32 	%f281, %f278, %f280, %f279;
	add.f32 	%f282, %f281, 0fCB40007F;
	neg.f32 	%f283, %f282;
	fma.rn.f32 	%f284, %f276, 0f3FB8AA3B, %f283;
	fma.rn.f32 	%f285, %f276, 0f32A57060, %f284;
	mov.b32 	%r86, %f281;
	shl.b32 	%r87, %r86, 23;
	mov.b32 	%f286, %r87;
	ex2.approx.ftz.f32 	%f287, %f285;
	mul.f32 	%f288, %f287, %f286;
	add.s64 	%rd47, %rd9, %rd45;
	st.global.f32 	[%rd47], %f288;
	add.f32 	%f362, %f362, %f288;
$L__BB0_27:
	setp.lt.s32 	%p20, %r47, 1;
	@%p20 bra 	$L__BB0_40;
	and.b32  	%r30, %r47, 15;
	setp.lt.u32 	%p21, %r47, 16;
	mov.b32 	%r100, 0;
	@%p21 bra 	$L__BB0_31;
	and.b32  	%r100, %r47, 2147483632;
	neg.s32 	%r99, %r100;
	add.s64 	%rd49, %rd26, %rd2;
	add.s64 	%rd61, %rd49, 32;
$L__BB0_30:
	.pragma "nounroll";
	ld.global.f32 	%f289, [%rd61+-32];
	div.rn.f32 	%f290, %f289, %f362;
	st.global.f32 	[%rd61+-32], %f290;
	ld.global.f32 	%f291, [%rd61+-28];
	div.rn.f32 	%f292, %f291, %f362;
	st.global.f32 	[%rd61+-28], %f292;
	ld.global.f32 	%f293, [%rd61+-24];
	div.rn.f32 	%f294, %f293, %f362;
	st.global.f32 	[%rd61+-24], %f294;
	ld.global.f32 	%f295, [%rd61+-20];
	div.rn.f32 	%f296, %f295, %f362;
	st.global.f32 	[%rd61+-20], %f296;
	ld.global.f32 	%f297, [%rd61+-16];
	div.rn.f32 	%f298, %f297, %f362;
	st.global.f32 	[%rd61+-16], %f298;
	ld.global.f32 	%f299, [%rd61+-12];
	div.rn.f32 	%f300, %f299, %f362;
	st.global.f32 	[%rd61+-12], %f300;
	ld.global.f32 	%f301, [%rd61+-8];
	div.rn.f32 	%f302, %f301, %f362;
	st.global.f32 	[%rd61+-8], %f302;
	ld.global.f32 	%f303, [%rd61+-4];
	div.rn.f32 	%f304, %f303, %f362;
	st.global.f32 	[%rd61+-4], %f304;
	ld.global.f32 	%f305, [%rd61];
	div.rn.f32 	%f306, %f305, %f362;
	st.global.f32 	[%rd61], %f306;
	ld.global.f32 	%f307, [%rd61+4];
	div.rn.f32 	%f308, %f307, %f362;
	st.global.f32 	[%rd61+4], %f308;
	ld.global.f32 	%f309, [%rd61+8];
	div.rn.f32 	%f310, %f309, %f362;
	st.global.f32 	[%rd61+8], %f310;
	ld.global.f32 	%f311, [%rd61+12];
	div.rn.f32 	%f312, %f311, %f362;
	st.global.f32 	[%rd61+12], %f312;
	ld.global.f32 	%f313, [%rd61+16];
	div.rn.f32 	%f314, %f313, %f362;
	st.global.f32 	[%rd61+16], %f314;
	ld.global.f32 	%f315, [%rd61+20];
	div.rn.f32 	%f316, %f315, %f362;
	st.global.f32 	[%rd61+20], %f316;
	ld.global.f32 	%f317, [%rd61+24];
	div.rn.f32 	%f318, %f317, %f362;
	st.global.f32 	[%rd61+24], %f318;
	ld.global.f32 	%f319, [%rd61+28];
	div.rn.f32 	%f320, %f319, %f362;
	st.global.f32 	[%rd61+28], %f320;
	add.s32 	%r99, %r99, 16;
	add.s64 	%rd61, %rd61, 64;
	setp.ne.s32 	%p22, %r99, 0;
	@%p22 bra 	$L__BB0_30;
$L__BB0_31:
	setp.eq.s32 	%p23, %r30, 0;
	@%p23 bra 	$L__BB0_40;
	and.b32  	%r38, %r47, 7;
	setp.lt.u32 	%p24, %r30, 8;
	@%p24 bra 	$L__BB0_34;
	mul.wide.u32 	%rd50, %r100, 4;
	add.s64 	%rd51, %rd9, %rd50;
	ld.global.f32 	%f321, [%rd51];
	div.rn.f32 	%f322, %f321, %f362;
	st.global.f32 	[%rd51], %f322;
	ld.global.f32 	%f323, [%rd51+4];
	div.rn.f32 	%f324, %f323, %f362;
	st.global.f32 	[%rd51+4], %f324;
	ld.global.f32 	%f325, [%rd51+8];
	div.rn.f32 	%f326, %f325, %f362;
	st.global.f32 	[%rd51+8], %f326;
	ld.global.f32 	%f327, [%rd51+12];
	div.rn.f32 	%f328, %f327, %f362;
	st.global.f32 	[%rd51+12], %f328;
	ld.global.f32 	%f329, [%rd51+16];
	div.rn.f32 	%f330, %f329, %f362;
	st.global.f32 	[%rd51+16], %f330;
	ld.global.f32 	%f331, [%rd51+20];
	div.rn.f32 	%f332, %f331, %f362;
	st.global.f32 	[%rd51+20], %f332;
	ld.global.f32 	%f333, [%rd51+24];
	div.rn.f32 	%f334, %f333, %f362;
	st.global.f32 	[%rd51+24], %f334;
	ld.global.f32 	%f335, [%rd51+28];
	div.rn.f32 	%f336, %f335, %f362;
	st.global.f32 	[%rd51+28], %f336;
	add.s32 	%r100, %r100, 8;
$L__BB0_34:
	setp.eq.s32 	%p25, %r38, 0;
	@%p25 bra 	$L__BB0_40;
	and.b32  	%r41, %r47, 3;
	setp.lt.u32 	%p26, %r38, 4;
	@%p26 bra 	$L__BB0_37;
	mul.wide.u32 	%rd52, %r100, 4;
	add.s64 	%rd53, %rd9, %rd52;
	ld.global.f32 	%f337, [%rd53];
	div.rn.f32 	%f338, %f337, %f362;
	st.global.f32 	[%rd53], %f338;
	ld.global.f32 	%f339, [%rd53+4];
	div.rn.f32 	%f340, %f339, %f362;
	st.global.f32 	[%rd53+4], %f340;
	ld.global.f32 	%f341, [%rd53+8];
	div.rn.f32 	%f342, %f341, %f362;
	st.global.f32 	[%rd53+8], %f342;
	ld.global.f32 	%f343, [%rd53+12];
	div.rn.f32 	%f344, %f343, %f362;
	st.global.f32 	[%rd53+12], %f344;
	add.s32 	%r100, %r100, 4;
$L__BB0_37:
	setp.eq.s32 	%p27, %r41, 0;
	@%p27 bra 	$L__BB0_40;
	mul.wide.u32 	%rd55, %r100, 4;
	add.s64 	%rd56, %rd26, %rd55;
	add.s64 	%rd62, %rd2, %rd56;
	neg.s32 	%r103, %r41;
$L__BB0_39:
	.pragma "nounroll";
	ld.global.f32 	%f345, [%rd62];
	div.rn.f32 	%f346, %f345, %f362;
	st.global.f32 	[%rd62], %f346;
	add.s64 	%rd62, %rd62, 4;
	add.s32 	%r103, %r103, 1;
	setp.ne.s32 	%p28, %r103, 0;
	@%p28 bra 	$L__BB0_39;
$L__BB0_40:
	ret;

}
	// .globl	_Z13matmul_kernelPfS_S_iii
.visible .entry _Z13matmul_kernelPfS_S_iii(
	.param .u64 .ptr .align 1 _Z13matmul_kernelPfS_S_iii_param_0,
	.param .u64 .ptr .align 1 _Z13matmul_kernelPfS_S_iii_param_1,
	.param .u64 .ptr .align 1 _Z13matmul_kernelPfS_S_iii_param_2,
	.param .u32 _Z13matmul_kernelPfS_S_iii_param_3,
	.param .u32 _Z13matmul_kernelPfS_S_iii_param_4,
	.param .u32 _Z13matmul_kernelPfS_S_iii_param_5
)
{
	.reg .pred 	%p<13>;
	.reg .b32 	%r<41>;
	.reg .b32 	%f<68>;
	.reg .b64 	%rd<53>;

	ld.param.u64 	%rd7, [_Z13matmul_kernelPfS_S_iii_param_0];
	ld.param.u64 	%rd8, [_Z13matmul_kernelPfS_S_iii_param_1];
	ld.param.u64 	%rd6, [_Z13matmul_kernelPfS_S_iii_param_2];
	ld.param.u32 	%r20, [_Z13matmul_kernelPfS_S_iii_param_3];
	ld.param.u32 	%r18, [_Z13matmul_kernelPfS_S_iii_param_4];
	ld.param.u32 	%r19, [_Z13matmul_kernelPfS_S_iii_param_5];
	cvta.to.global.u64 	%rd1, %rd8;
	cvta.to.global.u64 	%rd2, %rd7;
	mov.u32 	%r21, %ctaid.y;
	mov.u32 	%r22, %ntid.y;
	mov.u32 	%r23, %tid.y;
	mad.lo.s32 	%r1, %r21, %r22, %r23;
	mov.u32 	%r24, %ctaid.x;
	mov.u32 	%r25, %ntid.x;
	mov.u32 	%r26, %tid.x;
	mad.lo.s32 	%r2, %r24, %r25, %r26;
	setp.ge.s32 	%p1, %r1, %r20;
	setp.ge.s32 	%p2, %r2, %r19;
	or.pred  	%p3, %p1, %p2;
	@%p3 bra 	$L__BB1_14;
	setp.lt.s32 	%p4, %r18, 1;
	mov.f32 	%f67, 0f00000000;
	@%p4 bra 	$L__BB1_13;
	mul.lo.s32 	%r3, %r18, %r1;
	and.b32  	%r4, %r18, 7;
	setp.lt.u32 	%p5, %r18, 8;
	mov.f32 	%f67, 0f00000000;
	mov.b32 	%r39, 0;
	@%p5 bra 	$L__BB1_5;
	and.b32  	%r39, %r18, 2147483640;
	neg.s32 	%r37, %r39;
	shl.b32 	%r7, %r19, 3;
	mul.wide.u32 	%rd9, %r3, 4;
	add.s64 	%rd10, %rd9, %rd2;
	add.s64 	%rd52, %rd10, 16;
	mov.f32 	%f67, 0f00000000;
	mul.wide.s32 	%rd13, %r19, 4;
	mov.u32 	%r36, %r2;
$L__BB1_4:
	.pragma "nounroll";
	ld.global.f32 	%f17, [%rd52+-16];
	mul.wide.s32 	%rd11, %r36, 4;
	add.s64 	%rd12, %rd1, %rd11;
	ld.global.f32 	%f18, [%rd12];
	fma.rn.f32 	%f19, %f17, %f18, %f67;
	ld.global.f32 	%f20, [%rd52+-12];
	add.s64 	%rd14, %rd12, %rd13;
	ld.global.f32 	%f21, [%rd14];
	fma.rn.f32 	%f22, %f20, %f21, %f19;
	ld.global.f32 	%f23, [%rd52+-8];
	add.s64 	%rd15, %rd14, %rd13;
	ld.global.f32 	%f24, [%rd15];
	fma.rn.f32 	%f25, %f23, %f24, %f22;
	ld.global.f32 	%f26, [%rd52+-4];
	add.s64 	%rd16, %rd15, %rd13;
	ld.global.f32 	%f27, [%rd16];
	fma.rn.f32 	%f28, %f26, %f27, %f25;
	ld.global.f32 	%f29, [%rd52];
	add.s64 	%rd17, %rd16, %rd13;
	ld.global.f32 	%f30, [%rd17];
	fma.rn.f32 	%f31, %f29, %f30, %f28;
	ld.global.f32 	%f32, [%rd52+4];
	add.s64 	%rd18, %rd17, %rd13;
	ld.global.f32 	%f33, [%rd18];
	fma.rn.f32 	%f34, %f32, %f33, %f31;
	ld.global.f32 	%f35, [%rd52+8];
	add.s64 	%rd19, %rd18, %rd13;
	ld.global.f32 	%f36, [%rd19];
	fma.rn.f32 	%f37, %f35, %f36, %f34;
	ld.global.f32 	%f38, [%rd52+12];
	add.s64 	%rd20, %rd19, %rd13;
	ld.global.f32 	%f39, [%rd20];
	fma.rn.f32 	%f67, %f38, %f39, %f37;
	add.s32 	%r37, %r37, 8;
	add.s32 	%r36, %r36, %r7;
	add.s64 	%rd52, %rd52, 32;
	setp.ne.s32 	%p6, %r37, 0;
	@%p6 bra 	$L__BB1_4;
$L__BB1_5:
	setp.eq.s32 	%p7, %r4, 0;
	@%p7 bra 	$L__BB1_13;
	and.b32  	%r13, %r18, 3;
	setp.lt.u32 	%p8, %r4, 4;
	@%p8 bra 	$L__BB1_8;
	add.s32 	%r28, %r39, %r3;
	mul.wide.u32 	%rd21, %r28, 4;
	add.s64 	%rd22, %rd2, %rd21;
	ld.global.f32 	%f41, [%rd22];
	mad.lo.s32 	%r29, %r39, %r19, %r2;
	mul.wide.s32 	%rd23, %r29, 4;
	add.s64 	%rd24, %rd1, %rd23;
	ld.global.f32 	%f42, [%rd24];
	fma.rn.f32 	%f43, %f41, %f42, %f67;
	cvt.u64.u32 	%rd25, %r3;
	cvt.u64.u32 	%rd26, %r39;
	add.s64 	%rd27, %rd26, %rd25;
	shl.b64 	%rd28, %rd27, 2;
	add.s64 	%rd29, %rd2, %rd28;
	ld.global.f32 	%f44, [%rd29+4];
	mul.wide.s32 	%rd30, %r19, 4;
	add.s64 	%rd31, %rd24, %rd30;
	ld.global.f32 	%f45, [%rd31];
	fma.rn.f32 	%f46, %f44, %f45, %f43;
	ld.global.f32 	%f47, [%rd29+8];
	add.s64 	%rd32, %rd31, %rd30;
	ld.global.f32 	%f48, [%rd32];
	fma.rn.f32 	%f49, %f47, %f48, %f46;
	ld.global.f32 	%f50, [%rd29+12];
	add.s64 	%rd33, %rd32, %rd30;
	ld.global.f32 	%f51, [%rd33];
	fma.rn.f32 	%f67, %f50, %f51, %f49;
	add.s32 	%r39, %r39, 4;
$L__BB1_8:
	setp.eq.s32 	%p9, %r13, 0;
	@%p9 bra 	$L__BB1_13;
	setp.eq.s32 	%p10, %r13, 1;
	@%p10 bra 	$L__BB1_11;
	add.s32 	%r30, %r39, %r3;
	mul.wide.u32 	%rd34, %r30, 4;
	add.s64 	%rd35, %rd2, %rd34;
	ld.global.f32 	%f53, [%rd35];
	mad.lo.s32 	%r31, %r39, %r19, %r2;
	mul.wide.s32 	%rd36, %r31, 4;
	add.s64 	%rd37, %rd1, %rd36;
	ld.global.f32 	%f54, [%rd37];
	fma.rn.f32 	%f55, %f53, %f54, %f67;
	cvt.u64.u32 	%rd38, %r3;
	cvt.u64.u32 	%rd39, %r39;
	add.s64 	%rd40, %rd39, %rd38;
	shl.b64 	%rd41, %rd40, 2;
	add.s64 	%rd42, %rd2, %rd41;
	ld.global.f32 	%f56, [%rd42+4];
	mul.wide.s32 	%rd43, %r19, 4;
	add.s64 	%rd44, %rd37, %rd43;
	ld.global.f32 	%f57, [%rd44];
	fma.rn.f32 	%f67, %f56, %f57, %f55;
	add.s32 	%r39, %r39, 2;
$L__BB1_11:
	and.b32  	%r32, %r18, 1;
	setp.eq.b32 	%p11, %r32, 1;
	not.pred 	%p12, %p11;
	@%p12 bra 	$L__BB1_13;
	add.s32 	%r33, %r39, %r3;
	mul.wide.u32 	%rd45, %r33, 4;
	add.s64 	%rd46, %rd2, %rd45;
	ld.global.f32 	%f58, [%rd46];
	mad.lo.s32 	%r34, %r39, %r19, %r2;
	mul.wide.s32 	%rd47, %r34, 4;
	add.s64 	%rd48, %rd1, %rd47;
	ld.global.f32 	%f59, [%rd48];
	fma.rn.f32 	%f67, %f58, %f59, %f67;
$L__BB1_13:
	mad.lo.s32 	%r35, %r19, %r1, %r2;
	cvta.to.global.u64 	%rd49, %rd6;
	mul.wide.s32 	%rd50, %r35, 4;
	add.s64 	%rd51, %rd49, %rd50;
	st.global.f32 	[%rd51], %f67;
$L__BB1_14:
	ret;

}
	// .globl	_Z15add_bias_kernelPfS_ii
.visible .entry _Z15add_bias_kernelPfS_ii(
	.param .u64 .ptr .align 1 _Z15add_bias_kernelPfS_ii_param_0,
	.param .u64 .ptr .align 1 _Z15add_bias_kernelPfS_ii_param_1,
	.param .u32 _Z15add_bias_kernelPfS_ii_param_2,
	.param .u32 _Z15add_bias_kernelPfS_ii_param_3
)
{
	.reg .pred 	%p<4>;
	.reg .b32 	%r<9>;
	.reg .b32 	%f<4>;
	.reg .b64 	%rd<9>;

	ld.param.u64 	%rd1, [_Z15add_bias_kernelPfS_ii_param_0];
	ld.param.u64 	%rd2, [_Z15add_bias_kernelPfS_ii_param_1];
	ld.param.u32 	%r3, [_Z15add_bias_kernelPfS_ii_param_2];
	ld.param.u32 	%r2, [_Z15add_bias_kernelPfS_ii_param_3];
	mov.u32 	%r4, %ctaid.x;
	mov.u32 	%r5, %ntid.x;
	mov.u32 	%r6, %tid.x;
	mad.lo.s32 	%r1, %r4, %r5, %r6;
	div.s32 	%r7, %r1, %r2;
	setp.ge.s32 	%p1, %r7, %r3;
	setp.lt.s32 	%p2, %r2, 0;
	or.pred  	%p3, %p2, %p1;
	@%p3 bra 	$L__BB2_2;
	cvta.to.global.u64 	%rd3, %rd2;
	cvta.to.global.u64 	%rd4, %rd1;
	rem.s32 	%r8, %r1, %r2;
	mul.wide.s32 	%rd5, %r8, 4;
	add.s64 	%rd6, %rd3, %rd5;
	ld.global.f32 	%f1, [%rd6];
	mul.wide.s32 	%rd7, %r1, 4;
	add.s64 	%rd8, %rd4, %rd7;
	ld.global.f32 	%f2, [%rd8];
	add.f32 	%f3, %f1, %f2;
	st.global.f32 	[%rd8], %f3;
$L__BB2_2:
	ret;

}
	// .globl	_Z11relu_kernelPfS_i
.visible .entry _Z11relu_kernelPfS_i(
	.param .u64 .ptr .align 1 _Z11relu_kernelPfS_i_param_0,
	.param .u64 .ptr .align 1 _Z11relu_kernelPfS_i_param_1,
	.param .u32 _Z11relu_kernelPfS_i_param_2
)
{
	.reg .pred 	%p<2>;
	.reg .b32 	%r<6>;
	.reg .b32 	%f<3>;
	.reg .b64 	%rd<8>;

	ld.param.u64 	%rd1, [_Z11relu_kernelPfS_i_param_0];
	ld.param.u64 	%rd2, [_Z11relu_kernelPfS_i_param_1];
	ld.param.u32 	%r2, [_Z11relu_kernelPfS_i_param_2];
	mov.u32 	%r3, %ctaid.x;
	mov.u32 	%r4, %ntid.x;
	mov.u32 	%r5, %tid.x;
	mad.lo.s32 	%r1, %r3, %r4, %r5;
	setp.ge.s32 	%p1, %r1, %r2;
	@%p1 bra 	$L__BB3_2;
	cvta.to.global.u64 	%rd3, %rd1;
	cvta.to.global.u64 	%rd4, %rd2;
	mul.wide.s32 	%rd5, %r1, 4;
	add.s64 	%rd6, %rd3, %rd5;
	ld.global.f32 	%f1, [%rd6];
	max.f32 	%f2, %f1, 0f00000000;
	add.s64 	%rd7, %rd4, %rd5;
	st.global.f32 	[%rd7], %f2;
$L__BB3_2:
	ret;

}
	// .globl	_Z21forward_hidden_kernelPfS_S_S_S_iii
.visible .entry _Z21forward_hidden_kernelPfS_S_S_S_iii(
	.param .u64 .ptr .align 1 _Z21forward_hidden_kernelPfS_S_S_S_iii_param_0,
	.param .u64 .ptr .align 1 _Z21forward_hidden_kernelPfS_S_S_S_iii_param_1,
	.param .u64 .ptr .align 1 _Z21forward_hidden_kernelPfS_S_S_S_iii_param_2,
	.param .u64 .ptr .align 1 _Z21forward_hidden_kernelPfS_S_S_S_iii_param_3,
	.param .u64 .ptr .align 1 _Z21forward_hidden_kernelPfS_S_S_S_iii_param_4,
	.param .u32 _Z21forward_hidden_kernelPfS_S_S_S_iii_param_5,
	.param .u32 _Z21forward_hidden_kernelPfS_S_S_S_iii_param_6,
	.param .u32 _Z21forward_hidden_kernelPfS_S_S_S_iii_param_7
)
{
	.reg .pred 	%p<13>;
	.reg .b32 	%r<38>;
	.reg .b32 	%f<67>;
	.reg .b64 	%rd<60>;

	ld.param.u64 	%rd9, [_Z21forward_hidden_kernelPfS_S_S_S_iii_param_0];
	ld.param.u64 	%rd10, [_Z21forward_hidden_kernelPfS_S_S_S_iii_param_1];
	ld.param.u64 	%rd6, [_Z21forward_hidden_kernelPfS_S_S_S_iii_param_2];
	ld.param.u64 	%rd7, [_Z21forward_hidden_kernelPfS_S_S_S_iii_param_3];
	ld.param.u64 	%rd8, [_Z21forward_hidden_kernelPfS_S_S_S_iii_param_4];
	ld.param.u32 	%r20, [_Z21forward_hidden_kernelPfS_S_S_S_iii_param_5];
	ld.param.u32 	%r18, [_Z21forward_hidden_kernelPfS_S_S_S_iii_param_6];
	ld.param.u32 	%r19, [_Z21forward_hidden_kernelPfS_S_S_S_iii_param_7];
	cvta.to.global.u64 	%rd1, %rd10;
	cvta.to.global.u64 	%rd2, %rd9;
	mov.u32 	%r1, %ctaid.y;
	mov.u32 	%r21, %ctaid.x;
	mov.u32 	%r22, %ntid.x;
	mov.u32 	%r23, %tid.x;
	mad.lo.s32 	%r2, %r21, %r22, %r23;
	setp.ge.s32 	%p1, %r1, %r20;
	setp.ge.s32 	%p2, %r2, %r19;
	or.pred  	%p3, %p1, %p2;
	@%p3 bra 	$L__BB4_14;
	cvta.to.global.u64 	%rd11, %rd6;
	mul.wide.s32 	%rd12, %r2, 4;
	add.s64 	%rd13, %rd11, %rd12;
	ld.global.f32 	%f66, [%rd13];
	setp.lt.s32 	%p4, %r18, 1;
	@%p4 bra 	$L__BB4_13;
	mul.lo.s32 	%r3, %r18, %r1;
	and.b32  	%r4, %r18, 7;
	setp.lt.u32 	%p5, %r18, 8;
	mov.b32 	%r36, 0;
	@%p5 bra 	$L__BB4_5;
	and.b32  	%r36, %r18, 2147483640;
	neg.s32 	%r34, %r36;
	shl.b32 	%r7, %r19, 3;
	mul.wide.u32 	%rd14, %r3, 4;
	add.s64 	%rd15, %rd14, %rd2;
	add.s64 	%rd59, %rd15, 16;
	mul.wide.s32 	%rd18, %r19, 4;
	mov.u32 	%r33, %r2;
$L__BB4_4:
	.pragma "nounroll";
	ld.global.f32 	%f15, [%rd59+-16];
	mul.wide.s32 	%rd16, %r33, 4;
	add.s64 	%rd17, %rd1, %rd16;
	ld.global.f32 	%f16, [%rd17];
	fma.rn.f32 	%f17, %f15, %f16, %f66;
	ld.global.f32 	%f18, [%rd59+-12];
	add.s64 	%rd19, %rd17, %rd18;
	ld.global.f32 	%f19, [%rd19];
	fma.rn.f32 	%f20, %f18, %f19, %f17;
	ld.global.f32 	%f21, [%rd59+-8];
	add.s64 	%rd20, %rd19, %rd18;
	ld.global.f32 	%f22, [%rd20];
	fma.rn.f32 	%f23, %f21, %f22, %f20;
	ld.global.f32 	%f24, [%rd59+-4];
	add.s64 	%rd21, %rd20, %rd18;
	ld.global.f32 	%f25, [%rd21];
	fma.rn.f32 	%f26, %f24, %f25, %f23;
	ld.global.f32 	%f27, [%rd59];
	add.s64 	%rd22, %rd21, %rd18;
	ld.global.f32 	%f28, [%rd22];
	fma.rn.f32 	%f29, %f27, %f28, %f26;
	ld.global.f32 	%f30, [%rd59+4];
	add.s64 	%rd23, %rd22, %rd18;
	ld.global.f32 	%f31, [%rd23];
	fma.rn.f32 	%f32, %f30, %f31, %f29;
	ld.global.f32 	%f33, [%rd59+8];
	add.s64 	%rd24, %rd23, %rd18;
	ld.global.f32 	%f34, [%rd24];
	fma.rn.f32 	%f35, %f33, %f34, %f32;
	ld.global.f32 	%f36, [%rd59+12];
	add.s64 	%rd25, %rd24, %rd18;
	ld.global.f32 	%f37, [%rd25];
	fma.rn.f32 	%f66, %f36, %f37, %f35;
	add.s32 	%r34, %r34, 8;
	add.s32 	%r33, %r33, %r7;
	add.s64 	%rd59, %rd59, 32;
	setp.ne.s32 	%p6, %r34, 0;
	@%p6 bra 	$L__BB4_4;
$L__BB4_5:
	setp.eq.s32 	%p7, %r4, 0;
	@%p7 bra 	$L__BB4_13;
	and.b32  	%r13, %r18, 3;
	setp.lt.u32 	%p8, %r4, 4;
	@%p8 bra 	$L__BB4_8;
	add.s32 	%r25, %r36, %r3;
	mul.wide.u32 	%rd26, %r25, 4;
	add.s64 	%rd27, %rd2, %rd26;
	ld.global.f32 	%f39, [%rd27];
	mad.lo.s32 	%r26, %r36, %r19, %r2;
	mul.wide.s32 	%rd28, %r26, 4;
	add.s64 	%rd29, %rd1, %rd28;
	ld.global.f32 	%f40, [%rd29];
	fma.rn.f32 	%f41, %f39, %f40, %f66;
	cvt.u64.u32 	%rd30, %r3;
	cvt.u64.u32 	%rd31, %r36;
	add.s64 	%rd32, %rd31, %rd30;
	shl.b64 	%rd33, %rd32, 2;
	add.s64 	%rd34, %rd2, %rd33;
	ld.global.f32 	%f42, [%rd34+4];
	mul.wide.s32 	%rd35, %r19, 4;
	add.s64 	%rd36, %rd29, %rd35;
	ld.global.f32 	%f43, [%rd36];
	fma.rn.f32 	%f44, %f42, %f43, %f41;
	ld.global.f32 	%f45, [%rd34+8];
	add.s64 	%rd37, %rd36, %rd35;
	ld.global.f32 	%f46, [%rd37];
	fma.rn.f32 	%f47, %f45, %f46, %f44;
	ld.global.f32 	%f48, [%rd34+12];
	add.s64 	%rd38, %rd37, %rd35;
	ld.global.f32 	%f49, [%rd38];
	fma.rn.f32 	%f66, %f48, %f49, %f47;
	add.s32 	%r36, %r36, 4;
$L__BB4_8:
	setp.eq.s32 	%p9, %r13, 0;
	@%p9 bra 	$L__BB4_13;
	setp.eq.s32 	%p10, %r13, 1;
	@%p10 bra 	$L__BB4_11;
	add.s32 	%r27, %r36, %r3;
	mul.wide.u32 	%rd39, %r27, 4;
	add.s64 	%rd40, %rd2, %rd39;
	ld.global.f32 	%f51, [%rd40];
	mad.lo.s32 	%r28, %r36, %r19, %r2;
	mul.wide.s32 	%rd41, %r28, 4;
	add.s64 	%rd42, %rd1, %rd41;
	ld.global.f32 	%f52, [%rd42];
	fma.rn.f32 	%f53, %f51, %f52, %f66;
	cvt.u64.u32 	%rd43, %r3;
	cvt.u64.u32 	%rd44, %r36;
	add.s64 	%rd45, %rd44, %rd43;
	shl.b64 	%rd46, %rd45, 2;
	add.s64 	%rd47, %rd2, %rd46;
	ld.global.f32 	%f54, [%rd47+4];
	mul.wide.s32 	%rd48, %r19, 4;
	add.s64 	%rd49, %rd42, %rd48;
	ld.global.f32 	%f55, [%rd49];
	fma.rn.f32 	%f66, %f54, %f55, %f53;
	add.s32 	%r36, %r36, 2;
$L__BB4_11:
	and.b32  	%r29, %r18, 1;
	setp.eq.b32 	%p11, %r29, 1;
	not.pred 	%p12, %p11;
	@%p12 bra 	$L__BB4_13;
	add.s32 	%r30, %r36, %r3;
	mul.wide.u32 	%rd50, %r30, 4;
	add.s64 	%rd51, %rd2, %rd50;
	ld.global.f32 	%f56, [%rd51];
	mad.lo.s32 	%r31, %r36, %r19, %r2;
	mul.wide.s32 	%rd52, %r31, 4;
	add.s64 	%rd53, %rd1, %rd52;
	ld.global.f32 	%f57, [%rd53];
	fma.rn.f32 	%f66, %f56, %f57, %f66;
$L__BB4_13:
	mad.lo.s32 	%r32, %r19, %r1, %r2;
	cvta.to.global.u64 	%rd54, %rd7;
	mul.wide.s32 	%rd55, %r32, 4;
	add.s64 	%rd56, %rd54, %rd55;
	st.global.f32 	[%rd56], %f66;
	max.f32 	%f58, %f66, 0f00000000;
	cvta.to.global.u64 	%rd57, %rd8;
	add.s64 	%rd58, %rd57, %rd55;
	st.global.f32 	[%rd58], %f58;
$L__BB4_14:
	ret;

}
	// .globl	_Z22backward_output_kernelPfS_S_ii
.visible .entry _Z22backward_output_kernelPfS_S_ii(
	.param .u64 .ptr .align 1 _Z22backward_output_kernelPfS_S_ii_param_0,
	.param .u64 .ptr .align 1 _Z22backward_output_kernelPfS_S_ii_param_1,
	.param .u64 .ptr .align 1 _Z22backward_output_kernelPfS_S_ii_param_2,
	.param .u32 _Z22backward_output_kernelPfS_S_ii_param_3,
	.param .u32 _Z22backward_output_kernelPfS_S_ii_param_4
)
{
	.reg .pred 	%p<4>;
	.reg .b32 	%r<8>;
	.reg .b32 	%f<4>;
	.reg .b64 	%rd<11>;

	ld.param.u64 	%rd1, [_Z22backward_output_kernelPfS_S_ii_param_0];
	ld.param.u64 	%rd2, [_Z22backward_output_kernelPfS_S_ii_param_1];
	ld.param.u64 	%rd3, [_Z22backward_output_kernelPfS_S_ii_param_2];
	ld.param.u32 	%r2, [_Z22backward_output_kernelPfS_S_ii_param_3];
	ld.param.u32 	%r3, [_Z22backward_output_kernelPfS_S_ii_param_4];
	mov.u32 	%r4, %ctaid.x;
	mov.u32 	%r5, %ntid.x;
	mov.u32 	%r6, %tid.x;
	mad.lo.s32 	%r1, %r4, %r5, %r6;
	div.s32 	%r7, %r1, %r3;
	setp.ge.s32 	%p1, %r7, %r2;
	setp.lt.s32 	%p2, %r3, 0;
	or.pred  	%p3, %p2, %p1;
	@%p3 bra 	$L__BB5_2;
	cvta.to.global.u64 	%rd4, %rd1;
	cvta.to.global.u64 	%rd5, %rd2;
	cvta.to.global.u64 	%rd6, %rd3;
	mul.wide.s32 	%rd7, %r1, 4;
	add.s64 	%rd8, %rd4, %rd7;
	ld.global.f32 	%f1, [%rd8];
	add.s64 	%rd9, %rd5, %rd7;
	ld.global.f32 	%f2, [%rd9];
	sub.f32 	%f3, %f1, %f2;
	add.s64 	%rd10, %rd6, %rd7;
	st.global.f32 	[%rd10], %f3;
$L__BB5_2:
	ret;

}
	// .globl	_Z22backward_hidden_kernelPfS_S_S_iii
.visible .entry _Z22backward_hidden_kernelPfS_S_S_iii(
	.param .u64 .ptr .align 1 _Z22backward_hidden_kernelPfS_S_S_iii_param_0,
	.param .u64 .ptr .align 1 _Z22backward_hidden_kernelPfS_S_S_iii_param_1,
	.param .u64 .ptr .align 1 _Z22backward_hidden_kernelPfS_S_S_iii_param_2,
	.param .u64 .ptr .align 1 _Z22backward_hidden_kernelPfS_S_S_iii_param_3,
	.param .u32 _Z22backward_hidden_kernelPfS_S_S_iii_param_4,
	.param .u32 _Z22backward_hidden_kernelPfS_S_S_iii_param_5,
	.param .u32 _Z22backward_hidden_kernelPfS_S_S_iii_param_6
)
{
	.reg .pred 	%p<14>;
	.reg .b32 	%r<45>;
	.reg .b32 	%f<115>;
	.reg .b64 	%rd<46>;

	ld.param.u64 	%rd12, [_Z22backward_hidden_kernelPfS_S_S_iii_param_0];
	ld.param.u64 	%rd13, [_Z22backward_hidden_kernelPfS_S_S_iii_param_1];
	ld.param.u64 	%rd10, [_Z22backward_hidden_kernelPfS_S_S_iii_param_2];
	ld.param.u64 	%rd11, [_Z22backward_hidden_kernelPfS_S_S_iii_param_3];
	ld.param.u32 	%r27, [_Z22backward_hidden_kernelPfS_S_S_iii_param_4];
	ld.param.u32 	%r25, [_Z22backward_hidden_kernelPfS_S_S_iii_param_5];
	ld.param.u32 	%r26, [_Z22backward_hidden_kernelPfS_S_S_iii_param_6];
	cvta.to.global.u64 	%rd1, %rd13;
	cvta.to.global.u64 	%rd2, %rd12;
	mov.u32 	%r1, %ctaid.y;
	mov.u32 	%r28, %ctaid.x;
	mov.u32 	%r29, %ntid.x;
	mov.u32 	%r30, %tid.x;
	mad.lo.s32 	%r2, %r28, %r29, %r30;
	setp.ge.s32 	%p1, %r1, %r27;
	setp.ge.s32 	%p2, %r2, %r25;
	or.pred  	%p3, %p1, %p2;
	@%p3 bra 	$L__BB6_15;
	setp.lt.s32 	%p4, %r26, 1;
	mov.f32 	%f114, 0f00000000;
	@%p4 bra 	$L__BB6_14;
	mul.lo.s32 	%r3, %r26, %r1;
	mul.lo.s32 	%r4, %r26, %r2;
	and.b32  	%r5, %r26, 15;
	setp.lt.u32 	%p5, %r26, 16;
	mov.f32 	%f114, 0f00000000;
	mov.b32 	%r41, 0;
	@%p5 bra 	$L__BB6_5;
	and.b32  	%r41, %r26, 2147483632;
	neg.s32 	%r39, %r41;
	mul.wide.u32 	%rd14, %r3, 4;
	add.s64 	%rd15, %rd14, %rd2;
	add.s64 	%rd44, %rd15, 32;
	add.s64 	%rd4, %rd1, 32;
	mov.f32 	%f114, 0f00000000;
	mov.u32 	%r38, %r4;
$L__BB6_4:
	.pragma "nounroll";
	mul.wide.s32 	%rd16, %r38, 4;
	add.s64 	%rd17, %rd4, %rd16;
	ld.global.f32 	%f18, [%rd44+-32];
	ld.global.f32 	%f19, [%rd17+-32];
	fma.rn.f32 	%f20, %f18, %f19, %f114;
	ld.global.f32 	%f21, [%rd44+-28];
	ld.global.f32 	%f22, [%rd17+-28];
	fma.rn.f32 	%f23, %f21, %f22, %f20;
	ld.global.f32 	%f24, [%rd44+-24];
	ld.global.f32 	%f25, [%rd17+-24];
	fma.rn.f32 	%f26, %f24, %f25, %f23;
	ld.global.f32 	%f27, [%rd44+-20];
	ld.global.f32 	%f28, [%rd17+-20];
	fma.rn.f32 	%f29, %f27, %f28, %f26;
	ld.global.f32 	%f30, [%rd44+-16];
	ld.global.f32 	%f31, [%rd17+-16];
	fma.rn.f32 	%f32, %f30, %f31, %f29;
	ld.global.f32 	%f33, [%rd44+-12];
	ld.global.f32 	%f34, [%rd17+-12];
	fma.rn.f32 	%f35, %f33, %f34, %f32;
	ld.global.f32 	%f36, [%rd44+-8];
	ld.global.f32 	%f37, [%rd17+-8];
	fma.rn.f32 	%f38, %f36, %f37, %f35;
	ld.global.f32 	%f39, [%rd44+-4];
	ld.global.f32 	%f40, [%rd17+-4];
	fma.rn.f32 	%f41, %f39, %f40, %f38;
	ld.global.f32 	%f42, [%rd44];
	ld.global.f32 	%f43, [%rd17];
	fma.rn.f32 	%f44, %f42, %f43, %f41;
	ld.global.f32 	%f45, [%rd44+4];
	ld.global.f32 	%f46, [%rd17+4];
	fma.rn.f32 	%f47, %f45, %f46, %f44;
	ld.global.f32 	%f48, [%rd44+8];
	ld.global.f32 	%f49, [%rd17+8];
	fma.rn.f32 	%f50, %f48, %f49, %f47;
	ld.global.f32 	%f51, [%rd44+12];
	ld.global.f32 	%f52, [%rd17+12];
	fma.rn.f32 	%f53, %f51, %f52, %f50;
	ld.global.f32 	%f54, [%rd44+16];
	ld.global.f32 	%f55, [%rd17+16];
	fma.rn.f32 	%f56, %f54, %f55, %f53;
	ld.global.f32 	%f57, [%rd44+20];
	ld.global.f32 	%f58, [%rd17+20];
	fma.rn.f32 	%f59, %f57, %f58, %f56;
	ld.global.f32 	%f60, [%rd44+24];
	ld.global.f32 	%f61, [%rd17+24];
	fma.rn.f32 	%f62, %f60, %f61, %f59;
	ld.global.f32 	%f63, [%rd44+28];
	ld.global.f32 	%f64, [%rd17+28];
	fma.rn.f32 	%f114, %f63, %f64, %f62;
	add.s32 	%r39, %r39, 16;
	add.s64 	%rd44, %rd44, 64;
	add.s32 	%r38, %r38, 16;
	setp.ne.s32 	%p6, %r39, 0;
	@%p6 bra 	$L__BB6_4;
$L__BB6_5:
	setp.eq.s32 	%p7, %r5, 0;
	@%p7 bra 	$L__BB6_14;
	and.b32  	%r13, %r26, 7;
	setp.lt.u32 	%p8, %r5, 8;
	@%p8 bra 	$L__BB6_8;
	add.s32 	%r32, %r41, %r3;
	mul.wide.u32 	%rd18, %r32, 4;
	add.s64 	%rd19, %rd2, %rd18;
	ld.global.f32 	%f66, [%rd19];
	add.s32 	%r33, %r41, %r4;
	mul.wide.s32 	%rd20, %r33, 4;
	add.s64 	%rd21, %rd1, %rd20;
	ld.global.f32 	%f67, [%rd21];
	fma.rn.f32 	%f68, %f66, %f67, %f114;
	cvt.u64.u32 	%rd22, %r3;
	cvt.u64.u32 	%rd23, %r41;
	add.s64 	%rd24, %rd23, %rd22;
	shl.b64 	%rd25, %rd24, 2;
	add.s64 	%rd26, %rd2, %rd25;
	ld.global.f32 	%f69, [%rd26+4];
	ld.global.f32 	%f70, [%rd21+4];
	fma.rn.f32 	%f71, %f69, %f70, %f68;
	ld.global.f32 	%f72, [%rd26+8];
	ld.global.f32 	%f73, [%rd21+8];
	fma.rn.f32 	%f74, %f72, %f73, %f71;
	ld.global.f32 	%f75, [%rd26+12];
	ld.global.f32 	%f76, [%rd21+12];
	fma.rn.f32 	%f77, %f75, %f76, %f74;
	ld.global.f32 	%f78, [%rd26+16];
	ld.global.f32 	%f79, [%rd21+16];
	fma.rn.f32 	%f80, %f78, %f79, %f77;
	ld.global.f32 	%f81, [%rd26+20];
	ld.global.f32 	%f82, [%rd21+20];
	fma.rn.f32 	%f83, %f81, %f82, %f80;
	ld.global.f32 	%f84, [%rd26+24];
	ld.global.f32 	%f85, [%rd21+24];
	fma.rn.f32 	%f86, %f84, %f85, %f83;
	ld.global.f32 	%f87, [%rd26+28];
	ld.global.f32 	%f88, [%rd21+28];
	fma.rn.f32 	%f114, %f87, %f88, %f86;
	add.s32 	%r41, %r41, 8;
$L__BB6_8:
	setp.eq.s32 	%p9, %r13, 0;
	@%p9 bra 	$L__BB6_14;
	and.b32  	%r16, %r26, 3;
	setp.lt.u32 	%p10, %r13, 4;
	@%p10 bra 	$L__BB6_11;
	add.s32 	%r34, %r41, %r3;
	mul.wide.u32 	%rd27, %r34, 4;
	add.s64 	%rd28, %rd2, %rd27;
	ld.global.f32 	%f90, [%rd28];
	add.s32 	%r35, %r41, %r4;
	mul.wide.s32 	%rd29, %r35, 4;
	add.s64 	%rd30, %rd1, %rd29;
	ld.global.f32 	%f91, [%rd30];
	fma.rn.f32 	%f92, %f90, %f91, %f114;
	cvt.u64.u32 	%rd31, %r3;
	cvt.u64.u32 	%rd32, %r41;
	add.s64 	%rd33, %rd32, %rd31;
	shl.b64 	%rd34, %rd33, 2;
	add.s64 	%rd35, %rd2, %rd34;
	ld.global.f32 	%f93, [%rd35+4];
	ld.global.f32 	%f94, [%rd30+4];
	fma.rn.f32 	%f95, %f93, %f94, %f92;
	ld.global.f32 	%f96, [%rd35+8];
	ld.global.f32 	%f97, [%rd30+8];
	fma.rn.f32 	%f98, %f96, %f97, %f95;
	ld.global.f32 	%f99, [%rd35+12];
	ld.global.f32 	%f100, [%rd30+12];
	fma.rn.f32 	%f114, %f99, %f100, %f98;
	add.s32 	%r41, %r41, 4;
$L__BB6_11:
	setp.eq.s32 	%p11, %r16, 0;
	@%p11 bra 	$L__BB6_14;
	add.s32 	%r44, %r41, %r4;
	add.s32 	%r36, %r41, %r3;
	mul.wide.u32 	%rd36, %r36, 4;
	add.s64 	%rd45, %rd2, %rd36;
	neg.s32 	%r43, %r16;
$L__BB6_13:
	.pragma "nounroll";
	mul.wide.s32 	%rd37, %r44, 4;
	add.s64 	%rd38, %rd1, %rd37;
	ld.global.f32 	%f101, [%rd45];
	ld.global.f32 	%f102, [%rd38];
	fma.rn.f32 	%f114, %f101, %f102, %f114;
	add.s32 	%r44, %r44, 1;
	add.s64 	%rd45, %rd45, 4;
	add.s32 	%r43, %r43, 1;
	setp.ne.s32 	%p12, %r43, 0;
	@%p12 bra 	$L__BB6_13;
$L__BB6_14:
	mad.lo.s32 	%r37, %r25, %r1, %r2;
	cvta.to.global.u64 	%rd39, %rd10;
	mul.wide.s32 	%rd40, %r37, 4;
	add.s64 	%rd41, %rd39, %rd40;
	ld.global.f32 	%f103, [%rd41];
	setp.gt.f32 	%p13, %f103, 0f00000000;
	selp.f32 	%f104, 0f3F800000, 0f00000000, %p13;
	mul.f32 	%f105, %f114, %f104;
	cvta.to.global.u64 	%rd42, %rd11;
	add.s64 	%rd43, %rd42, %rd40;
	st.global.f32 	[%rd43], %f105;
$L__BB6_15:
	ret;

}
	// .globl	_Z21update_weights_kernelPfS_fi
.visible .entry _Z21update_weights_kernelPfS_fi(
	.param .u64 .ptr .align 1 _Z21update_weights_kernelPfS_fi_param_0,
	.param .u64 .ptr .align 1 _Z21update_weights_kernelPfS_fi_param_1,
	.param .f32 _Z21update_weights_kernelPfS_fi_param_2,
	.param .u32 _Z21update_weights_kernelPfS_fi_param_3
)
{
	.reg .pred 	%p<2>;
	.reg .b32 	%r<6>;
	.reg .b32 	%f<6>;
	.reg .b64 	%rd<8>;

	ld.param.u64 	%rd1, [_Z21update_weights_kernelPfS_fi_param_0];
	ld.param.u64 	%rd2, [_Z21update_weights_kernelPfS_fi_param_1];
	ld.param.f32 	%f1, [_Z21update_weights_kernelPfS_fi_param_2];
	ld.param.u32 	%r2, [_Z21update_weights_kernelPfS_fi_param_3];
	mov.u32 	%r3, %ctaid.x;
	mov.u32 	%r4, %ntid.x;
	mov.u32 	%r5, %tid.x;
	mad.lo.s32 	%r1, %r3, %r4, %r5;
	setp.ge.s32 	%p1, %r1, %r2;
	@%p1 bra 	$L__BB7_2;
	cvta.to.global.u64 	%rd3, %rd2;
	cvta.to.global.u64 	%rd4, %rd1;
	mul.wide.s32 	%rd5, %r1, 4;
	add.s64 	%rd6, %rd3, %rd5;
	ld.global.f32 	%f2, [%rd6];
	mul.f32 	%f3, %f1, %f2;
	add.s64 	%rd7, %rd4, %rd5;
	ld.global.f32 	%f4, [%rd7];
	sub.f32 	%f5, %f4, %f3;
	st.global.f32 	[%rd7], %f5;
$L__BB7_2:
	ret;

}
	// .globl	_Z31compute_weight_gradients_kernelPfS_S_iii
.visible .entry _Z31compute_weight_gradients_kernelPfS_S_iii(
	.param .u64 .ptr .align 1 _Z31compute_weight_gradients_kernelPfS_S_iii_param_0,
	.param .u64 .ptr .align 1 _Z31compute_weight_gradients_kernelPfS_S_iii_param_1,
	.param .u64 .ptr .align 1 _Z31compute_weight_gradients_kernelPfS_S_iii_param_2,
	.param .u32 _Z31compute_weight_gradients_kernelPfS_S_iii_param_3,
	.param .u32 _Z31compute_weight_gradients_kernelPfS_S_iii_param_4,
	.param .u32 _Z31compute_weight_gradients_kernelPfS_S_iii_param_5
)
{
	.reg .pred 	%p<13>;
	.reg .b32 	%r<44>;
	.reg .b32 	%f<70>;
	.reg .b64 	%rd<53>;

	ld.param.u64 	%rd4, [_Z31compute_weight_gradients_kernelPfS_S_iii_param_0];
	ld.param.u64 	%rd5, [_Z31compute_weight_gradients_kernelPfS_S_iii_param_1];
	ld.param.u64 	%rd3, [_Z31compute_weight_gradients_kernelPfS_S_iii_param_2];
	ld.param.u32 	%r20, [_Z31compute_weight_gradients_kernelPfS_S_iii_param_3];
	ld.param.u32 	%r21, [_Z31compute_weight_gradients_kernelPfS_S_iii_param_4];
	ld.param.u32 	%r22, [_Z31compute_weight_gradients_kernelPfS_S_iii_param_5];
	cvta.to.global.u64 	%rd1, %rd5;
	cvta.to.global.u64 	%rd2, %rd4;
	mov.u32 	%r23, %ctaid.y;
	mov.u32 	%r24, %ntid.y;
	mov.u32 	%r25, %tid.y;
	mad.lo.s32 	%r1, %r23, %r24, %r25;
	mov.u32 	%r26, %ctaid.x;
	mov.u32 	%r27, %ntid.x;
	mov.u32 	%r28, %tid.x;
	mad.lo.s32 	%r2, %r26, %r27, %r28;
	setp.ge.s32 	%p1, %r1, %r21;
	setp.ge.s32 	%p2, %r2, %r22;
	or.pred  	%p3, %p1, %p2;
	@%p3 bra 	$L__BB8_14;
	setp.lt.s32 	%p4, %r20, 1;
	mov.f32 	%f69, 0f00000000;
	@%p4 bra 	$L__BB8_13;
	and.b32  	%r3, %r20, 7;
	setp.lt.u32 	%p5, %r20, 8;
	mov.f32 	%f69, 0f00000000;
	mov.b32 	%r42, 0;
	@%p5 bra 	$L__BB8_5;
	and.b32  	%r42, %r20, 2147483640;
	neg.s32 	%r40, %r42;
	shl.b32 	%r6, %r22, 3;
	shl.b32 	%r7, %r21, 3;
	mov.f32 	%f69, 0f00000000;
	mul.wide.s32 	%rd10, %r21, 4;
	mul.wide.s32 	%rd12, %r22, 4;
	mov.u32 	%r38, %r1;
	mov.u32 	%r39, %r2;
$L__BB8_4:
	.pragma "nounroll";
	mul.wide.s32 	%rd6, %r38, 4;
	add.s64 	%rd7, %rd2, %rd6;
	ld.global.f32 	%f17, [%rd7];
	mul.wide.s32 	%rd8, %r39, 4;
	add.s64 	%rd9, %rd1, %rd8;
	ld.global.f32 	%f18, [%rd9];
	fma.rn.f32 	%f19, %f17, %f18, %f69;
	add.s64 	%rd11, %rd7, %rd10;
	ld.global.f32 	%f20, [%rd11];
	add.s64 	%rd13, %rd9, %rd12;
	ld.global.f32 	%f21, [%rd13];
	fma.rn.f32 	%f22, %f20, %f21, %f19;
	add.s64 	%rd14, %rd11, %rd10;
	ld.global.f32 	%f23, [%rd14];
	add.s64 	%rd15, %rd13, %rd12;
	ld.global.f32 	%f24, [%rd15];
	fma.rn.f32 	%f25, %f23, %f24, %f22;
	add.s64 	%rd16, %rd14, %rd10;
	ld.global.f32 	%f26, [%rd16];
	add.s64 	%rd17, %rd15, %rd12;
	ld.global.f32 	%f27, [%rd17];
	fma.rn.f32 	%f28, %f26, %f27, %f25;
	add.s64 	%rd18, %rd16, %rd10;
	ld.global.f32 	%f29, [%rd18];
	add.s64 	%rd19, %rd17, %rd12;
	ld.global.f32 	%f30, [%rd19];
	fma.rn.f32 	%f31, %f29, %f30, %f28;
	add.s64 	%rd20, %rd18, %rd10;
	ld.global.f32 	%f32, [%rd20];
	add.s64 	%rd21, %rd19, %rd12;
	ld.global.f32 	%f33, [%rd21];
	fma.rn.f32 	%f34, %f32, %f33, %f31;
	add.s64 	%rd22, %rd20, %rd10;
	ld.global.f32 	%f35, [%rd22];
	add.s64 	%rd23, %rd21, %rd12;
	ld.global.f32 	%f36, [%rd23];
	fma.rn.f32 	%f37, %f35, %f36, %f34;
	add.s64 	%rd24, %rd22, %rd10;
	ld.global.f32 	%f38, [%rd24];
	add.s64 	%rd25, %rd23, %rd12;
	ld.global.f32 	%f39, [%rd25];
	fma.rn.f32 	%f69, %f38, %f39, %f37;
	add.s32 	%r40, %r40, 8;
	add.s32 	%r39, %r39, %r6;
	add.s32 	%r38, %r38, %r7;
	setp.ne.s32 	%p6, %r40, 0;
	@%p6 bra 	$L__BB8_4;
$L__BB8_5:
	setp.eq.s32 	%p7, %r3, 0;
	@%p7 bra 	$L__BB8_13;
	and.b32  	%r15, %r20, 3;
	setp.lt.u32 	%p8, %r3, 4;
	@%p8 bra 	$L__BB8_8;
	mad.lo.s32 	%r30, %r42, %r21, %r1;
	mul.wide.s32 	%rd26, %r30, 4;
	add.s64 	%rd27, %rd2, %rd26;
	ld.global.f32 	%f41, [%rd27];
	mad.lo.s32 	%r31, %r42, %r22, %r2;
	mul.wide.s32 	%rd28, %r31, 4;
	add.s64 	%rd29, %rd1, %rd28;
	ld.global.f32 	%f42, [%rd29];
	fma.rn.f32 	%f43, %f41, %f42, %f69;
	mul.wide.s32 	%rd30, %r21, 4;
	add.s64 	%rd31, %rd27, %rd30;
	ld.global.f32 	%f44, [%rd31];
	mul.wide.s32 	%rd32, %r22, 4;
	add.s64 	%rd33, %rd29, %rd32;
	ld.global.f32 	%f45, [%rd33];
	fma.rn.f32 	%f46, %f44, %f45, %f43;
	add.s64 	%rd34, %rd31, %rd30;
	ld.global.f32 	%f47, [%rd34];
	add.s64 	%rd35, %rd33, %rd32;
	ld.global.f32 	%f48, [%rd35];
	fma.rn.f32 	%f49, %f47, %f48, %f46;
	add.s64 	%rd36, %rd34, %rd30;
	ld.global.f32 	%f50, [%rd36];
	add.s64 	%rd37, %rd35, %rd32;
	ld.global.f32 	%f51, [%rd37];
	fma.rn.f32 	%f69, %f50, %f51, %f49;
	add.s32 	%r42, %r42, 4;
$L__BB8_8:
	setp.eq.s32 	%p9, %r15, 0;
	@%p9 bra 	$L__BB8_13;
	setp.eq.s32 	%p10, %r15, 1;
	@%p10 bra 	$L__BB8_11;
	mad.lo.s32 	%r32, %r42, %r21, %r1;
	mul.wide.s32 	%rd38, %r32, 4;
	add.s64 	%rd39, %rd2, %rd38;
	ld.global.f32 	%f53, [%rd39];
	mad.lo.s32 	%r33, %r42, %r22, %r2;
	mul.wide.s32 	%rd40, %r33, 4;
	add.s64 	%rd41, %rd1, %rd40;
	ld.global.f32 	%f54, [%rd41];
	fma.rn.f32 	%f55, %f53, %f54, %f69;
	mul.wide.s32 	%rd42, %r21, 4;
	add.s64 	%rd43, %rd39, %rd42;
	ld.global.f32 	%f56, [%rd43];
	mul.wide.s32 	%rd44, %r22, 4;
	add.s64 	%rd45, %rd41, %rd44;
	ld.global.f32 	%f57, [%rd45];
	fma.rn.f32 	%f69, %f56, %f57, %f55;
	add.s32 	%r42, %r42, 2;
$L__BB8_11:
	and.b32  	%r34, %r20, 1;
	setp.eq.b32 	%p11, %r34, 1;
	not.pred 	%p12, %p11;
	@%p12 bra 	$L__BB8_13;
	mad.lo.s32 	%r35, %r42, %r21, %r1;
	mul.wide.s32 	%rd46, %r35, 4;
	add.s64 	%rd47, %rd2, %rd46;
	ld.global.f32 	%f58, [%rd47];
	mad.lo.s32 	%r36, %r42, %r22, %r2;
	mul.wide.s32 	%rd48, %r36, 4;
	add.s64 	%rd49, %rd1, %rd48;
	ld.global.f32 	%f59, [%rd49];
	fma.rn.f32 	%f69, %f58, %f59, %f69;
$L__BB8_13:
	cvt.rn.f32.s32 	%f60, %r20;
	div.rn.f32 	%f61, %f69, %f60;
	mad.lo.s32 	%r37, %r22, %r1, %r2;
	cvta.to.global.u64 	%rd50, %rd3;
	mul.wide.s32 	%rd51, %r37, 4;
	add.s64 	%rd52, %rd50, %rd51;
	st.global.f32 	[%rd52], %f61;
$L__BB8_14:
	ret;

}
	// .globl	_Z29compute_bias_gradients_kernelPfS_ii
.visible .entry _Z29compute_bias_gradients_kernelPfS_ii(
	.param .u64 .ptr .align 1 _Z29compute_bias_gradients_kernelPfS_ii_param_0,
	.param .u64 .ptr .align 1 _Z29compute_bias_gradients_kernelPfS_ii_param_1,
	.param .u32 _Z29compute_bias_gradients_kernelPfS_ii_param_2,
	.param .u32 _Z29compute_bias_gradients_kernelPfS_ii_param_3
)
{
	.reg .pred 	%p<11>;
	.reg .b32 	%r<38>;
	.reg .b32 	%f<85>;
	.reg .b64 	%rd<43>;

	ld.param.u64 	%rd3, [_Z29compute_bias_gradients_kernelPfS_ii_param_0];
	ld.param.u64 	%rd2, [_Z29compute_bias_gradients_kernelPfS_ii_param_1];
	ld.param.u32 	%r23, [_Z29compute_bias_gradients_kernelPfS_ii_param_2];
	ld.param.u32 	%r24, [_Z29compute_bias_gradients_kernelPfS_ii_param_3];
	cvta.to.global.u64 	%rd1, %rd3;
	mov.u32 	%r25, %ctaid.x;
	mov.u32 	%r26, %ntid.x;
	mov.u32 	%r27, %tid.x;
	mad.lo.s32 	%r1, %r25, %r26, %r27;
	setp.ge.s32 	%p1, %r1, %r24;
	@%p1 bra 	$L__BB9_15;
	setp.lt.s32 	%p2, %r23, 1;
	mov.f32 	%f84, 0f00000000;
	@%p2 bra 	$L__BB9_14;
	and.b32  	%r2, %r23, 15;
	setp.lt.u32 	%p3, %r23, 16;
	mov.f32 	%f84, 0f00000000;
	mov.b32 	%r34, 0;
	@%p3 bra 	$L__BB9_5;
	and.b32  	%r34, %r23, 2147483632;
	neg.s32 	%r32, %r34;
	shl.b32 	%r5, %r24, 4;
	mov.f32 	%f84, 0f00000000;
	mul.wide.s32 	%rd6, %r24, 4;
	mov.u32 	%r31, %r1;
$L__BB9_4:
	.pragma "nounroll";
	mul.wide.s32 	%rd4, %r31, 4;
	add.s64 	%rd5, %rd1, %rd4;
	ld.global.f32 	%f18, [%rd5];
	add.f32 	%f19, %f84, %f18;
	add.s64 	%rd7, %rd5, %rd6;
	ld.global.f32 	%f20, [%rd7];
	add.f32 	%f21, %f19, %f20;
	add.s64 	%rd8, %rd7, %rd6;
	ld.global.f32 	%f22, [%rd8];
	add.f32 	%f23, %f21, %f22;
	add.s64 	%rd9, %rd8, %rd6;
	ld.global.f32 	%f24, [%rd9];
	add.f32 	%f25, %f23, %f24;
	add.s64 	%rd10, %rd9, %rd6;
	ld.global.f32 	%f26, [%rd10];
	add.f32 	%f27, %f25, %f26;
	add.s64 	%rd11, %rd10, %rd6;
	ld.global.f32 	%f28, [%rd11];
	add.f32 	%f29, %f27, %f28;
	add.s64 	%rd12, %rd11, %rd6;
	ld.global.f32 	%f30, [%rd12];
	add.f32 	%f31, %f29, %f30;
	add.s64 	%rd13, %rd12, %rd6;
	ld.global.f32 	%f32, [%rd13];
	add.f32 	%f33, %f31, %f32;
	add.s64 	%rd14, %rd13, %rd6;
	ld.global.f32 	%f34, [%rd14];
	add.f32 	%f35, %f33, %f34;
	add.s64 	%rd15, %rd14, %rd6;
	ld.global.f32 	%f36, [%rd15];
	add.f32 	%f37, %f35, %f36;
	add.s64 	%rd16, %rd15, %rd6;
	ld.global.f32 	%f38, [%rd16];
	add.f32 	%f39, %f37, %f38;
	add.s64 	%rd17, %rd16, %rd6;
	ld.global.f32 	%f40, [%rd17];
	add.f32 	%f41, %f39, %f40;
	add.s64 	%rd18, %rd17, %rd6;
	ld.global.f32 	%f42, [%rd18];
	add.f32 	%f43, %f41, %f42;
	add.s64 	%rd19, %rd18, %rd6;
	ld.global.f32 	%f44, [%rd19];
	add.f32 	%f45, %f43, %f44;
	add.s64 	%rd20, %rd19, %rd6;
	ld.global.f32 	%f46, [%rd20];
	add.f32 	%f47, %f45, %f46;
	add.s64 	%rd21, %rd20, %rd6;
	ld.global.f32 	%f48, [%rd21];
	add.f32 	%f84, %f47, %f48;
	add.s32 	%r32, %r32, 16;
	add.s32 	%r31, %r31, %r5;
	setp.ne.s32 	%p4, %r32, 0;
	@%p4 bra 	$L__BB9_4;
$L__BB9_5:
	setp.eq.s32 	%p5, %r2, 0;
	@%p5 bra 	$L__BB9_14;
	and.b32  	%r11, %r23, 7;
	setp.lt.u32 	%p6, %r2, 8;
	@%p6 bra 	$L__BB9_8;
	mad.lo.s32 	%r29, %r34, %r24, %r1;
	mul.wide.s32 	%rd22, %r29, 4;
	add.s64 	%rd23, %rd1, %rd22;
	ld.global.f32 	%f50, [%rd23];
	add.f32 	%f51, %f84, %f50;
	mul.wide.s32 	%rd24, %r24, 4;
	add.s64 	%rd25, %rd23, %rd24;
	ld.global.f32 	%f52, [%rd25];
	add.f32 	%f53, %f51, %f52;
	add.s64 	%rd26, %rd25, %rd24;
	ld.global.f32 	%f54, [%rd26];
	add.f32 	%f55, %f53, %f54;
	add.s64 	%rd27, %rd26, %rd24;
	ld.global.f32 	%f56, [%rd27];
	add.f32 	%f57, %f55, %f56;
	add.s64 	%rd28, %rd27, %rd24;
	ld.global.f32 	%f58, [%rd28];
	add.f32 	%f59, %f57, %f58;
	add.s64 	%rd29, %rd28, %rd24;
	ld.global.f32 	%f60, [%rd29];
	add.f32 	%f61, %f59, %f60;
	add.s64 	%rd30, %rd29, %rd24;
	ld.global.f32 	%f62, [%rd30];
	add.f32 	%f63, %f61, %f62;
	add.s64 	%rd31, %rd30, %rd24;
	ld.global.f32 	%f64, [%rd31];
	add.f32 	%f84, %f63, %f64;
	add.s32 	%r34, %r34, 8;
$L__BB9_8:
	setp.eq.s32 	%p7, %r11, 0;
	@%p7 bra 	$L__BB9_14;
	and.b32  	%r14, %r23, 3;
	setp.lt.u32 	%p8, %r11, 4;
	@%p8 bra 	$L__BB9_11;
	mad.lo.s32 	%r30, %r34, %r24, %r1;
	mul.wide.s32 	%rd32, %r30, 4;
	add.s64 	%rd33, %rd1, %rd32;
	ld.global.f32 	%f66, [%rd33];
	add.f32 	%f67, %f84, %f66;
	mul.wide.s32 	%rd34, %r24, 4;
	add.s64 	%rd35, %rd33, %rd34;
	ld.global.f32 	%f68, [%rd35];
	add.f32 	%f69, %f67, %f68;
	add.s64 	%rd36, %rd35, %rd34;
	ld.global.f32 	%f70, [%rd36];
	add.f32 	%f71, %f69, %f70;
	add.s64 	%rd37, %rd36, %rd34;
	ld.global.f32 	%f72, [%rd37];
	add.f32 	%f84, %f71, %f72;
	add.s32 	%r34, %r34, 4;
$L__BB9_11:
	setp.eq.s32 	%p9, %r14, 0;
	@%p9 bra 	$L__BB9_14;
	mad.lo.s32 	%r37, %r34, %r24, %r1;
	neg.s32 	%r36, %r14;
$L__BB9_13:
	.pragma "nounroll";
	mul.wide.s32 	%rd38, %r37, 4;
	add.s64 	%rd39, %rd1, %rd38;
	ld.global.f32 	%f73, [%rd39];
	add.f32 	%f84, %f84, %f73;
	add.s32 	%r37, %r37, %r24;
	add.s32 	%r36, %r36, 1;
	setp.ne.s32 	%p10, %r36, 0;
	@%p10 bra 	$L__BB9_13;
$L__BB9_14:
	cvt.rn.f32.s32 	%f74, %r23;
	div.rn.f32 	%f75, %f84, %f74;
	cvta.to.global.u64 	%rd40, %rd2;
	mul.wide.s32 	%rd41, %r1, 4;
	add.s64 	%rd42, %rd40, %rd41;
	st.global.f32 	[%rd42], %f75;
$L__BB9_15:
	ret;

}
	// .globl	_Z19init_weights_kernelPfmif
.visible .entry _Z19init_weights_kernelPfmif(
	.param .u64 .ptr .align 1 _Z19init_weights_kernelPfmif_param_0,
	.param .u64 _Z19init_weights_kernelPfmif_param_1,
	.param .u32 _Z19init_weights_kernelPfmif_param_2,
	.param .f32 _Z19init_weights_kernelPfmif_param_3
)
{
	.local .align 8 .b8 	__local_depot10[48];
	.reg .b64 	%SP;
	.reg .b64 	%SPL;
	.reg .pred 	%p<64>;
	.reg .b32 	%r<1199>;
	.reg .b32 	%f<6>;
	.reg .b64 	%rd<28>;

	mov.u64 	%SPL, __local_depot10;
	ld.param.u64 	%rd10, [_Z19init_weights_kernelPfmif_param_0];
	ld.param.u64 	%rd11, [_Z19init_weights_kernelPfmif_param_1];
	ld.param.u32 	%r541, [_Z19init_weights_kernelPfmif_param_2];
	ld.param.f32 	%f1, [_Z19init_weights_kernelPfmif_param_3];
	mov.u32 	%r542, %ctaid.x;
	mov.u32 	%r543, %ntid.x;
	mov.u32 	%r544, %tid.x;
	mad.lo.s32 	%r1, %r542, %r543, %r544;
	setp.ge.s32 	%p1, %r1, %r541;
	@%p1 bra 	$L__BB10_117;
	add.u64 	%rd1, %SPL, 0;
	cvt.s64.s32 	%rd2, %r1;
	cvt.u32.u64 	%r545, %rd11;
	xor.b32  	%r546, %r545, -1429050551;
	mul.lo.s32 	%r547, %r546, 1099087573;
	{ .reg .b32 tmp; mov.b64 {tmp, %r548}, %rd11; }
	xor.b32  	%r549, %r548, -136515619;
	mul.lo.s32 	%r550, %r549, -1703105765;
	add.s32 	%r551, %r547, %r550;
	add.s32 	%r2, %r551, 6615241;
	add.s32 	%r935, %r547, 123456789;
	st.local.v2.u32 	[%rd1], {%r2, %r935};
	xor.b32  	%r552, %r547, 362436069;
	add.s32 	%r553, %r550, 521288629;
	st.local.v2.u32 	[%rd1+8], {%r552, %r553};
	xor.b32  	%r554, %r550, 88675123;
	add.s32 	%r931, %r547, 5783321;
	st.local.v2.u32 	[%rd1+16], {%r554, %r931};
	setp.eq.s32 	%p2, %r1, 0;
	@%p2 bra 	$L__BB10_116;
	mov.b32 	%r918, 0;
	mov.u64 	%rd27, %rd2;
$L__BB10_3:
	mov.u64 	%rd3, %rd27;
	and.b64  	%rd4, %rd3, 3;
	setp.eq.s64 	%p3, %rd4, 0;
	@%p3 bra 	$L__BB10_115;
	mul.wide.u32 	%rd13, %r918, 3200;
	mov.u64 	%rd14, precalc_xorwow_matrix;
	add.s64 	%rd5, %rd14, %rd13;
	mov.b32 	%r931, 0;
	mov.u32 	%r932, %r931;
	mov.u32 	%r933, %r931;
	mov.u32 	%r934, %r931;
	mov.u32 	%r935, %r931;
	mov.u32 	%r924, %r931;
$L__BB10_5:
	mul.wide.u32 	%rd15, %r924, 4;
	add.s64 	%rd16, %rd1, %rd15;
	ld.local.u32 	%r14, [%rd16+4];
	shl.b32 	%r15, %r924, 5;
	mov.b32 	%r930, 0;
$L__BB10_6:
	.pragma "nounroll";
	shr.u32 	%r558, %r14, %r930;
	and.b32  	%r559, %r558, 1;
	setp.eq.b32 	%p4, %r559, 1;
	not.pred 	%p5, %p4;
	add.s32 	%r560, %r15, %r930;
	mul.lo.s32 	%r561, %r560, 5;
	mul.wide.u32 	%rd17, %r561, 4;
	add.s64 	%rd6, %rd5, %rd17;
	@%p5 bra 	$L__BB10_8;
	ld.global.u32 	%r562, [%rd6];
	xor.b32  	%r935, %r935, %r562;
	ld.global.u32 	%r563, [%rd6+4];
	xor.b32  	%r934, %r934, %r563;
	ld.global.u32 	%r564, [%rd6+8];
	xor.b32  	%r933, %r933, %r564;
	ld.global.u32 	%r565, [%rd6+12];
	xor.b32  	%r932, %r932, %r565;
	ld.global.u32 	%r566, [%rd6+16];
	xor.b32  	%r931, %r931, %r566;
$L__BB10_8:
	and.b32  	%r568, %r558, 2;
	setp.eq.s32 	%p6, %r568, 0;
	@%p6 bra 	$L__BB10_10;
	ld.global.u32 	%r569, [%rd6+20];
	xor.b32  	%r935, %r935, %r569;
	ld.global.u32 	%r570, [%rd6+24];
	xor.b32  	%r934, %r934, %r570;
	ld.global.u32 	%r571, [%rd6+28];
	xor.b32  	%r933, %r933, %r571;
	ld.global.u32 	%r572, [%rd6+32];
	xor.b32  	%r932, %r932, %r572;
	ld.global.u32 	%r573, [%rd6+36];
	xor.b32  	%r931, %r931, %r573;
$L__BB10_10:
	and.b32  	%r575, %r558, 4;
	setp.eq.s32 	%p7, %r575, 0;
	@%p7 bra 	$L__BB10_12;
	ld.global.u32 	%r576, [%rd6+40];
	xor.b32  	%r935, %r935, %r576;
	ld.global.u32 	%r577, [%rd6+44];
	xor.b32  	%r934, %r934, %r577;
	ld.global.u32 	%r578, [%rd6+48];
	xor.b32  	%r933, %r933, %r578;
	ld.global.u32 	%r579, [%rd6+52];
	xor.b32  	%r932, %r932, %r579;
	ld.global.u32 	%r580, [%rd6+56];
	xor.b32  	%r931, %r931, %r580;
$L__BB10_12:
	and.b32  	%r582, %r558, 8;
	setp.eq.s32 	%p8, %r582, 0;
	@%p8 bra 	$L__BB10_14;
	ld.global.u32 	%r583, [%rd6+60];
	xor.b32  	%r935, %r935, %r583;
	ld.global.u32 	%r584, [%rd6+64];
	xor.b32  	%r934, %r934, %r584;
	ld.global.u32 	%r585, [%rd6+68];
	xor.b32  	%r933, %r933, %r585;
	ld.global.u32 	%r586, [%rd6+72];
	xor.b32  	%r932, %r932, %r586;
	ld.global.u32 	%r587, [%rd6+76];
	xor.b32  	%r931, %r931, %r587;
$L__BB10_14:
	and.b32  	%r589, %r558, 16;
	setp.eq.s32 	%p9, %r589, 0;
	@%p9 bra 	$L__BB10_16;
	ld.global.u32 	%r590, [%rd6+80];
	xor.b32  	%r935, %r935, %r590;
	ld.global.u32 	%r591, [%rd6+84];
	xor.b32  	%r934, %r934, %r591;
	ld.global.u32 	%r592, [%rd6+88];
	xor.b32  	%r933, %r933, %r592;
	ld.global.u32 	%r593, [%rd6+92];
	xor.b32  	%r932, %r932, %r593;
	ld.global.u32 	%r594, [%rd6+96];
	xor.b32  	%r931, %r931, %r594;
$L__BB10_16:
	and.b32  	%r596, %r558, 32;
	setp.eq.s32 	%p10, %r596, 0;
	@%p10 bra 	$L__BB10_18;
	ld.global.u32 	%r597, [%rd6+100];
	xor.b32  	%r935, %r935, %r597;
	ld.global.u32 	%r598, [%rd6+104];
	xor.b32  	%r934, %r934, %r598;
	ld.global.u32 	%r599, [%rd6+108];
	xor.b32  	%r933, %r933, %r599;
	ld.global.u32 	%r600, [%rd6+112];
	xor.b32  	%r932, %r932, %r600;
	ld.global.u32 	%r601, [%rd6+116];
	xor.b32  	%r931, %r931, %r601;
$L__BB10_18:
	and.b32  	%r603, %r558, 64;
	setp.eq.s32 	%p11, %r603, 0;
	@%p11 bra 	$L__BB10_20;
	ld.global.u32 	%r604, [%rd6+120];
	xor.b32  	%r935, %r935, %r604;
	ld.global.u32 	%r605, [%rd6+124];
	xor.b32  	%r934, %r934, %r605;
	ld.global.u32 	%r606, [%rd6+128];
	xor.b32  	%r933, %r933, %r606;
	ld.global.u32 	%r607, [%rd6+132];
	xor.b32  	%r932, %r932, %r607;
	ld.global.u32 	%r608, [%rd6+136];
	xor.b32  	%r931, %r931, %r608;
$L__BB10_20:
	and.b32  	%r610, %r558, 128;
	setp.eq.s32 	%p12, %r610, 0;
	@%p12 bra 	$L__BB10_22;
	ld.global.u32 	%r611, [%rd6+140];
	xor.b32  	%r935, %r935, %r611;
	ld.global.u32 	%r612, [%rd6+144];
	xor.b32  	%r934, %r934, %r612;
	ld.global.u32 	%r613, [%rd6+148];
	xor.b32  	%r933, %r933, %r613;
	ld.global.u32 	%r614, [%rd6+152];
	xor.b32  	%r932, %r932, %r614;
	ld.global.u32 	%r615, [%rd6+156];
	xor.b32  	%r931, %r931, %r615;
$L__BB10_22:
	and.b32  	%r617, %r558, 256;
	setp.eq.s32 	%p13, %r617, 0;
	@%p13 bra 	$L__BB10_24;
	ld.global.u32 	%r618, [%rd6+160];
	xor.b32  	%r935, %r935, %r618;
	ld.global.u32 	%r619, [%rd6+164];
	xor.b32  	%r934, %r934, %r619;
	ld.global.u32 	%r620, [%rd6+168];
	xor.b32  	%r933, %r933, %r620;
	ld.global.u32 	%r621, [%rd6+172];
	xor.b32  	%r932, %r932, %r621;
	ld.global.u32 	%r622, [%rd6+176];
	xor.b32  	%r931, %r931, %r622;
$L__BB10_24:
	and.b32  	%r624, %r558, 512;
	setp.eq.s32 	%p14, %r624, 0;
	@%p14 bra 	$L__BB10_26;
	ld.global.u32 	%r625, [%rd6+180];
	xor.b32  	%r935, %r935, %r625;
	ld.global.u32 	%r626, [%rd6+184];
	xor.b32  	%r934, %r934, %r626;
	ld.global.u32 	%r627, [%rd6+188];
	xor.b32  	%r933, %r933, %r627;
	ld.global.u32 	%r628, [%rd6+192];
	xor.b32  	%r932, %r932, %r628;
	ld.global.u32 	%r629, [%rd6+196];
	xor.b32  	%r931, %r931, %r629;
$L__BB10_26:
	and.b32  	%r631, %r558, 1024;
	setp.eq.s32 	%p15, %r631, 0;
	@%p15 bra 	$L__BB10_28;
	ld.global.u32 	%r632, [%rd6+200];
	xor.b32  	%r935, %r935, %r632;
	ld.global.u32 	%r633, [%rd6+204];
	xor.b32  	%r934, %r934, %r633;
	ld.global.u32 	%r634, [%rd6+208];
	xor.b32  	%r933, %r933, %r634;
	ld.global.u32 	%r635, [%rd6+212];
	xor.b32  	%r932, %r932, %r635;
	ld.global.u32 	%r636, [%rd6+216];
	xor.b32  	%r931, %r931, %r636;
$L__BB10_28:
	and.b32  	%r638, %r558, 2048;
	setp.eq.s32 	%p16, %r638, 0;
	@%p16 bra 	$L__BB10_30;
	ld.global.u32 	%r639, [%rd6+220];
	xor.b32  	%r935, %r935, %r639;
	ld.global.u32 	%r640, [%rd6+224];
	xor.b32  	%r934, %r934, %r640;
	ld.global.u32 	%r641, [%rd6+228];
	xor.b32  	%r933, %r933, %r641;
	ld.global.u32 	%r642, [%rd6+232];
	xor.b32  	%r932, %r932, %r642;
	ld.global.u32 	%r643, [%rd6+236];
	xor.b32  	%r931, %r931, %r643;
$L__BB10_30:
	and.b32  	%r645, %r558, 4096;
	setp.eq.s32 	%p17, %r645, 0;
	@%p17 bra 	$L__BB10_32;
	ld.global.u32 	%r646, [%rd6+240];
	xor.b32  	%r935, %r935, %r646;
	ld.global.u32 	%r647, [%rd6+244];
	xor.b32  	%r934, %r934, %r647;
	ld.global.u32 	%r648, [%rd6+248];
	xor.b32  	%r933, %r933, %r648;
	ld.global.u32 	%r649, [%rd6+252];
	xor.b32  	%r932, %r932, %r649;
	ld.global.u32 	%r650, [%rd6+256];
	xor.b32  	%r931, %r931, %r650;
$L__BB10_32:
	and.b32  	%r652, %r558, 8192;
	setp.eq.s32 	%p18, %r652, 0;
	@%p18 bra 	$L__BB10_34;
	ld.global.u32 	%r653, [%rd6+260];
	xor.b32  	%r935, %r935, %r653;
	ld.global.u32 	%r654, [%rd6+264];
	xor.b32  	%r934, %r934, %r654;
	ld.global.u32 	%r655, [%rd6+268];
	xor.b32  	%r933, %r933, %r655;
	ld.global.u32 	%r656, [%rd6+272];
	xor.b32  	%r932, %r932, %r656;
	ld.global.u32 	%r657, [%rd6+276];
	xor.b32  	%r931, %r931, %r657;
$L__BB10_34:
	and.b32  	%r659, %r558, 16384;
	setp.eq.s32 	%p19, %r659, 0;
	@%p19 bra 	$L__BB10_36;
	ld.global.u32 	%r660, [%rd6+280];
	xor.b32  	%r935, %r935, %r660;
	ld.global.u32 	%r661, [%rd6+284];
	xor.b32  	%r934, %r934, %r661;
	ld.global.u32 	%r662, [%rd6+288];
	xor.b32  	%r933, %r933, %r662;
	ld.global.u32 	%r663, [%rd6+292];
	xor.b32  	%r932, %r932, %r663;
	ld.global.u32 	%r664, [%rd6+296];
	xor.b32  	%r931, %r931, %r664;
$L__BB10_36:
	and.b32  	%r666, %r558, 32768;
	setp.eq.s32 	%p20, %r666, 0;
	@%p20 bra 	$L__BB10_38;
	ld.global.u32 	%r667, [%rd6+300];
	xor.b32  	%r935, %r935, %r667;
	ld.global.u32 	%r668, [%rd6+304];
	xor.b32  	%r934, %r934, %r668;
	ld.global.u32 	%r669, [%rd6+308];
	xor.b32  	%r933, %r933, %r669;
	ld.global.u32 	%r670, [%rd6+312];
	xor.b32  	%r932, %r932, %r670;
	ld.global.u32 	%r671, [%rd6+316];
	xor.b32  	%r931, %r931, %r671;
$L__BB10_38:
	add.s32 	%r930, %r930, 16;
	setp.ne.s32 	%p21, %r930, 32;
	@%p21 bra 	$L__BB10_6;
	mad.lo.s32 	%r672, %r924, -31, %r15;
	add.s32 	%r924, %r672, 1;
	setp.ne.s32 	%p22, %r924, 5;
	@%p22 bra 	$L__BB10_5;
	st.local.u32 	[%rd1+4], %r935;
	st.local.v2.u32 	[%rd1+8], {%r934, %r933};
	st.local.v2.u32 	[%rd1+16], {%r932, %r931};
	setp.eq.s64 	%p23, %rd4, 1;
	@%p23 bra 	$L__BB10_115;
	mov.b32 	%r931, 0;
	mov.u32 	%r1024, %r931;
	mov.u32 	%r1025, %r931;
	mov.u32 	%r1026, %r931;
	mov.u32 	%r935, %r931;
	mov.u32 	%r1016, %r931;
$L__BB10_42:
	mul.wide.u32 	%rd18, %r1016, 4;
	add.s64 	%rd19, %rd1, %rd18;
	ld.local.u32 	%r190, [%rd19+4];
	shl.b32 	%r191, %r1016, 5;
	mov.b32 	%r1022, 0;
$L__BB10_43:
	.pragma "nounroll";
	shr.u32 	%r675, %r190, %r1022;
	and.b32  	%r676, %r675, 1;
	setp.eq.b32 	%p24, %r676, 1;
	not.pred 	%p25, %p24;
	add.s32 	%r677, %r191, %r1022;
	mul.lo.s32 	%r678, %r677, 5;
	mul.wide.u32 	%rd20, %r678, 4;
	add.s64 	%rd7, %rd5, %rd20;
	@%p25 bra 	$L__BB10_45;
	ld.global.u32 	%r679, [%rd7];
	xor.b32  	%r935, %r935, %r679;
	ld.global.u32 	%r680, [%rd7+4];
	xor.b32  	%r1026, %r1026, %r680;
	ld.global.u32 	%r681, [%rd7+8];
	xor.b32  	%r1025, %r1025, %r681;
	ld.global.u32 	%r682, [%rd7+12];
	xor.b32  	%r1024, %r1024, %r682;
	ld.global.u32 	%r683, [%rd7+16];
	xor.b32  	%r931, %r931, %r683;
$L__BB10_45:
	and.b32  	%r685, %r675, 2;
	setp.eq.s32 	%p26, %r685, 0;
	@%p26 bra 	$L__BB10_47;
	ld.global.u32 	%r686, [%rd7+20];
	xor.b32  	%r935, %r935, %r686;
	ld.global.u32 	%r687, [%rd7+24];
	xor.b32  	%r1026, %r1026, %r687;
	ld.global.u32 	%r688, [%rd7+28];
	xor.b32  	%r1025, %r1025, %r688;
	ld.global.u32 	%r689, [%rd7+32];
	xor.b32  	%r1024, %r1024, %r689;
	ld.global.u32 	%r690, [%rd7+36];
	xor.b32  	%r931, %r931, %r690;
$L__BB10_47:
	and.b32  	%r692, %r675, 4;
	setp.eq.s32 	%p27, %r692, 0;
	@%p27 bra 	$L__BB10_49;
	ld.global.u32 	%r693, [%rd7+40];
	xor.b32  	%r935, %r935, %r693;
	ld.global.u32 	%r694, [%rd7+44];
	xor.b32  	%r1026, %r1026, %r694;
	ld.global.u32 	%r695, [%rd7+48];
	xor.b32  	%r1025, %r1025, %r695;
	ld.global.u32 	%r696, [%rd7+52];
	xor.b32  	%r1024, %r1024, %r696;
	ld.global.u32 	%r697, [%rd7+56];
	xor.b32  	%r931, %r931, %r697;
$L__BB10_49:
	and.b32  	%r699, %r675, 8;
	setp.eq.s32 	%p28, %r699, 0;
	@%p28 bra 	$L__BB10_51;
	ld.global.u32 	%r700, [%rd7+60];
	xor.b32  	%r935, %r935, %r700;
	ld.global.u32 	%r701, [%rd7+64];
	xor.b32  	%r1026, %r1026, %r701;
	ld.global.u32 	%r702, [%rd7+68];
	xor.b32  	%r1025, %r1025, %r702;
	ld.global.u32 	%r703, [%rd7+72];
	xor.b32  	%r1024, %r1024, %r703;
	ld.global.u32 	%r704, [%rd7+76];
	xor.b32  	%r931, %r931, %r704;
$L__BB10_51:
	and.b32  	%r706, %r675, 16;
	setp.eq.s32 	%p29, %r706, 0;
	@%p29 bra 	$L__BB10_53;
	ld.global.u32 	%r707, [%rd7+80];
	xor.b32  	%r935, %r935, %r707;
	ld.global.u32 	%r708, [%rd7+84];
	xor.b32  	%r1026, %r1026, %r708;
	ld.global.u32 	%r709, [%rd7+88];
	xor.b32  	%r1025, %r1025, %r709;
	ld.global.u32 	%r710, [%rd7+92];
	xor.b32  	%r1024, %r1024, %r710;
	ld.global.u32 	%r711, [%rd7+96];
	xor.b32  	%r931, %r931, %r711;
$L__BB10_53:
	and.b32  	%r713, %r675, 32;
	setp.eq.s32 	%p30, %r713, 0;
	@%p30 bra 	$L__BB10_55;
	ld.global.u32 	%r714, [%rd7+100];
	xor.b32  	%r935, %r935, %r714;
	ld.global.u32 	%r715, [%rd7+104];
	xor.b32  	%r1026, %r1026, %r715;
	ld.global.u32 	%r716, [%rd7+108];
	xor.b32  	%r1025, %r1025, %r716;
	ld.global.u32 	%r717, [%rd7+112];
	xor.b32  	%r1024, %r1024, %r717;
	ld.global.u32 	%r718, [%rd7+116];
	xor.b32  	%r931, %r931, %r718;
$L__BB10_55:
	and.b32  	%r720, %r675, 64;
	setp.eq.s32 	%p31, %r720, 0;
	@%p31 bra 	$L__BB10_57;
	ld.global.u32 	%r721, [%rd7+120];
	xor.b32  	%r935, %r935, %r721;
	ld.global.u32 	%r722, [%rd7+124];
	xor.b32  	%r1026, %r1026, %r722;
	ld.global.u32 	%r723, [%rd7+128];
	xor.b32  	%r1025, %r1025, %r723;
	ld.global.u32 	%r724, [%rd7+132];
	xor.b32  	%r1024, %r1024, %r724;
	ld.global.u32 	%r725, [%rd7+136];
	xor.b32  	%r931, %r931, %r725;
$L__BB10_57:
	and.b32  	%r727, %r675, 128;
	setp.eq.s32 	%p32, %r727, 0;
	@%p32 bra 	$L__BB10_59;
	ld.global.u32 	%r728, [%rd7+140];
	xor.b32  	%r935, %r935, %r728;
	ld.global.u32 	%r729, [%rd7+144];
	xor.b32  	%r1026, %r1026, %r729;
	ld.global.u32 	%r730, [%rd7+148];
	xor.b32  	%r1025, %r1025, %r730;
	ld.global.u32 	%r731, [%rd7+152];
	xor.b32  	%r1024, %r1024, %r731;
	ld.global.u32 	%r732, [%rd7+156];
	xor.b32  	%r931, %r931, %r732;
$L__BB10_59:
	and.b32  	%r734, %r675, 256;
	setp.eq.s32 	%p33, %r734, 0;
	@%p33 bra 	$L__BB10_61;
	ld.global.u32 	%r735, [%rd7+160];
	xor.b32  	%r935, %r935, %r735;
	ld.global.u32 	%r736, [%rd7+164];
	xor.b32  	%r1026, %r1026, %r736;
	ld.global.u32 	%r737, [%rd7+168];
	xor.b32  	%r1025, %r1025, %r737;
	ld.global.u32 	%r738, [%rd7+172];
	xor.b32  	%r1024, %r1024, %r738;
	ld.global.u32 	%r739, [%rd7+176];
	xor.b32  	%r931, %r931, %r739;
$L__BB10_61:
	and.b32  	%r741, %r675, 512;
	setp.eq.s32 	%p34, %r741, 0;
	@%p34 bra 	$L__BB10_63;
	ld.global.u32 	%r742, [%rd7+180];
	xor.b32  	%r935, %r935, %r742;
	ld.global.u32 	%r743, [%rd7+184];
	xor.b32  	%r1026, %r1026, %r743;
	ld.global.u32 	%r744, [%rd7+188];
	xor.b32  	%r1025, %r1025, %r744;
	ld.global.u32 	%r745, [%rd7+192];
	xor.b32  	%r1024, %r1024, %r745;
	ld.global.u32 	%r746, [%rd7+196];
	xor.b32  	%r931, %r931, %r746;
$L__BB10_63:
	and.b32  	%r748, %r675, 1024;
	setp.eq.s32 	%p35, %r748, 0;
	@%p35 bra 	$L__BB10_65;
	ld.global.u32 	%r749, [%rd7+200];
	xor.b32  	%r935, %r935, %r749;
	ld.global.u32 	%r750, [%rd7+204];
	xor.b32  	%r1026, %r1026, %r750;
	ld.global.u32 	%r751, [%rd7+208];
	xor.b32  	%r1025, %r1025, %r751;
	ld.global.u32 	%r752, [%rd7+212];
	xor.b32  	%r1024, %r1024, %r752;
	ld.global.u32 	%r753, [%rd7+216];
	xor.b32  	%r931, %r931, %r753;
$L__BB10_65:
	and.b32  	%r755, %r675, 2048;
	setp.eq.s32 	%p36, %r755, 0;
	@%p36 bra 	$L__BB10_67;
	ld.global.u32 	%r756, [%rd7+220];
	xor.b32  	%r935, %r935, %r756;
	ld.global.u32 	%r757, [%rd7+224];
	xor.b32  	%r1026, %r1026, %r757;
	ld.global.u32 	%r758, [%rd7+228];
	xor.b32  	%r1025, %r1025, %r758;
	ld.global.u32 	%r759, [%rd7+232];
	xor.b32  	%r1024, %r1024, %r759;
	ld.global.u32 	%r760, [%rd7+236];
	xor.b32  	%r931, %r931, %r760;
$L__BB10_67:
	and.b32  	%r762, %r675, 4096;
	setp.eq.s32 	%p37, %r762, 0;
	@%p37 bra 	$L__BB10_69;
	ld.global.u32 	%r763, [%rd7+240];
	xor.b32  	%r935, %r935, %r763;
	ld.global.u32 	%r764, [%rd7+244];
	xor.b32  	%r1026, %r1026, %r764;
	ld.global.u32 	%r765, [%rd7+248];
	xor.b32  	%r1025, %r1025, %r765;
	ld.global.u32 	%r766, [%rd7+252];
	xor.b32  	%r1024, %r1024, %r766;
	ld.global.u32 	%r767, [%rd7+256];
	xor.b32  	%r931, %r931, %r767;
$L__BB10_69:
	and.b32  	%r769, %r675, 8192;
	setp.eq.s32 	%p38, %r769, 0;
	@%p38 bra 	$L__BB10_71;
	ld.global.u32 	%r770, [%rd7+260];
	xor.b32  	%r935, %r935, %r770;
	ld.global.u32 	%r771, [%rd7+264];
	xor.b32  	%r1026, %r1026, %r771;
	ld.global.u32 	%r772, [%rd7+268];
	xor.b32  	%r1025, %r1025, %r772;
	ld.global.u32 	%r773, [%rd7+272];
	xor.b32  	%r1024, %r1024, %r773;
	ld.global.u32 	%r774, [%rd7+276];
	xor.b32  	%r931, %r931, %r774;
$L__BB10_71:
	and.b32  	%r776, %r675, 16384;
	setp.eq.s32 	%p39, %r776, 0;
	@%p39 bra 	$L__BB10_73;
	ld.global.u32 	%r777, [%rd7+280];
	xor.b32  	%r935, %r935, %r777;
	ld.global.u32 	%r778, [%rd7+284];
	xor.b32  	%r1026, %r1026, %r778;
	ld.global.u32 	%r779, [%rd7+288];
	xor.b32  	%r1025, %r1025, %r779;
	ld.global.u32 	%r780, [%rd7+292];
	xor.b32  	%r1024, %r1024, %r780;
	ld.global.u32 	%r781, [%rd7+296];
	xor.b32  	%r931, %r931, %r781;
$L__BB10_73:
	and.b32  	%r783, %r675, 32768;
	setp.eq.s32 	%p40, %r783, 0;
	@%p40 bra 	$L__BB10_75;
	ld.global.u32 	%r784, [%rd7+300];
	xor.b32  	%r935, %r935, %r784;
	ld.global.u32 	%r785, [%rd7+304];
	xor.b32  	%r1026, %r1026, %r785;
	ld.global.u32 	%r786, [%rd7+308];
	xor.b32  	%r1025, %r1025, %r786;
	ld.global.u32 	%r787, [%rd7+312];
	xor.b32  	%r1024, %r1024, %r787;
	ld.global.u32 	%r788, [%rd7+316];
	xor.b32  	%r931, %r931, %r788;
$L__BB10_75:
	add.s32 	%r1022, %r1022, 16;
	setp.ne.s32 	%p41, %r1022, 32;
	@%p41 bra 	$L__BB10_43;
	mad.lo.s32 	%r789, %r1016, -31, %r191;
	add.s32 	%r1016, %r789, 1;
	setp.ne.s32 	%p42, %r1016, 5;
	@%p42 bra 	$L__BB10_42;
	st.local.u32 	[%rd1+4], %r935;
	st.local.v2.u32 	[%rd1+8], {%r1026, %r1025};
	st.local.v2.u32 	[%rd1+16], {%r1024, %r931};
	setp.ne.s64 	%p43, %rd4, 3;
	@%p43 bra 	$L__BB10_115;
	mov.b32 	%r931, 0;
	mov.u32 	%r1116, %r931;
	mov.u32 	%r1117, %r931;
	mov.u32 	%r1118, %r931;
	mov.u32 	%r935, %r931;
	mov.u32 	%r1108, %r931;
$L__BB10_79:
	mul.wide.u32 	%rd21, %r1108, 4;
	add.s64 	%rd22, %rd1, %rd21;
	ld.local.u32 	%r366, [%rd22+4];
	shl.b32 	%r367, %r1108, 5;
	mov.b32 	%r1114, 0;
$L__BB10_80:
	.pragma "nounroll";
	shr.u32 	%r792, %r366, %r1114;
	and.b32  	%r793, %r792, 1;
	setp.eq.b32 	%p44, %r793, 1;
	not.pred 	%p45, %p44;
	add.s32 	%r794, %r367, %r1114;
	mul.lo.s32 	%r795, %r794, 5;
	mul.wide.u32 	%rd23, %r795, 4;
	add.s64 	%rd8, %rd5, %rd23;
	@%p45 bra 	$L__BB10_82;
	ld.global.u32 	%r796, [%rd8];
	xor.b32  	%r935, %r935, %r796;
	ld.global.u32 	%r797, [%rd8+4];
	xor.b32  	%r1118, %r1118, %r797;
	ld.global.u32 	%r798, [%rd8+8];
	xor.b32  	%r1117, %r1117, %r798;
	ld.global.u32 	%r799, [%rd8+12];
	xor.b32  	%r1116, %r1116, %r799;
	ld.global.u32 	%r800, [%rd8+16];
	xor.b32  	%r931, %r931, %r800;
$L__BB10_82:
	and.b32  	%r802, %r792, 2;
	setp.eq.s32 	%p46, %r802, 0;
	@%p46 bra 	$L__BB10_84;
	ld.global.u32 	%r803, [%rd8+20];
	xor.b32  	%r935, %r935, %r803;
	ld.global.u32 	%r804, [%rd8+24];
	xor.b32  	%r1118, %r1118, %r804;
	ld.global.u32 	%r805, [%rd8+28];
	xor.b32  	%r1117, %r1117, %r805;
	ld.global.u32 	%r806, [%rd8+32];
	xor.b32  	%r1116, %r1116, %r806;
	ld.global.u32 	%r807, [%rd8+36];
	xor.b32  	%r931, %r931, %r807;
$L__BB10_84:
	and.b32  	%r809, %r792, 4;
	setp.eq.s32 	%p47, %r809, 0;
	@%p47 bra 	$L__BB10_86;
	ld.global.u32 	%r810, [%rd8+40];
	xor.b32  	%r935, %r935, %r810;
	ld.global.u32 	%r811, [%rd8+44];
	xor.b32  	%r1118, %r1118, %r811;
	ld.global.u32 	%r812, [%rd8+48];
	xor.b32  	%r1117, %r1117, %r812;
	ld.global.u32 	%r813, [%rd8+52];
	xor.b32  	%r1116, %r1116, %r813;
	ld.global.u32 	%r814, [%rd8+56];
	xor.b32  	%r931, %r931, %r814;
$L__BB10_86:
	and.b32  	%r816, %r792, 8;
	setp.eq.s32 	%p48, %r816, 0;
	@%p48 bra 	$L__BB10_88;
	ld.global.u32 	%r817, [%rd8+60];
	xor.b32  	%r935, %r935, %r817;
	ld.global.u32 	%r818, [%rd8+64];
	xor.b32  	%r1118, %r1118, %r818;
	ld.global.u32 	%r819, [%rd8+68];
	xor.b32  	%r1117, %r1117, %r819;
	ld.global.u32 	%r820, [%rd8+72];
	xor.b32  	%r1116, %r1116, %r820;
	ld.global.u32 	%r821, [%rd8+76];
	xor.b32  	%r931, %r931, %r821;
$L__BB10_88:
	and.b32  	%r823, %r792, 16;
	setp.eq.s32 	%p49, %r823, 0;
	@%p49 bra 	$L__BB10_90;
	ld.global.u32 	%r824, [%rd8+80];
	xor.b32  	%r935, %r935, %r824;
	ld.global.u32 	%r825, [%rd8+84];
	xor.b32  	%r1118, %r1118, %r825;
	ld.global.u32 	%r826, [%rd8+88];
	xor.b32  	%r1117, %r1117, %r826;
	ld.global.u32 	%r827, [%rd8+92];
	xor.b32  	%r1116, %r1116, %r827;
	ld.global.u32 	%r828, [%rd8+96];
	xor.b32  	%r931, %r931, %r828;
$L__BB10_90:
	and.b32  	%r830, %r792, 32;
	setp.eq.s32 	%p50, %r830, 0;
	@%p50 bra 	$L__BB10_92;
	ld.global.u32 	%r831, [%rd8+100];
	xor.b32  	%r935, %r935, %r831;
	ld.global.u32 	%r832, [%rd8+104];
	xor.b32  	%r1118, %r1118, %r832;
	ld.global.u32 	%r833, [%rd8+108];
	xor.b32  	%r1117, %r1117, %r833;
	ld.global.u32 	%r834, [%rd8+112];
	xor.b32  	%r1116, %r1116, %r834;
	ld.global.u32 	%r835, [%rd8+116];
	xor.b32  	%r931, %r931, %r835;
$L__BB10_92:
	and.b32  	%r837, %r792, 64;
	setp.eq.s32 	%p51, %r837, 0;
	@%p51 bra 	$L__BB10_94;
	ld.global.u32 	%r838, [%rd8+120];
	xor.b32  	%r935, %r935, %r838;
	ld.global.u32 	%r839, [%rd8+124];
	xor.b32  	%r1118, %r1118, %r839;
	ld.global.u32 	%r840, [%rd8+128];
	xor.b32  	%r1117, %r1117, %r840;
	ld.global.u32 	%r841, [%rd8+132];
	xor.b32  	%r1116, %r1116, %r841;
	ld.global.u32 	%r842, [%rd8+136];
	xor.b32  	%r931, %r931, %r842;
$L__BB10_94:
	and.b32  	%r844, %r792, 128;
	setp.eq.s32 	%p52, %r844, 0;
	@%p52 bra 	$L__BB10_96;
	ld.global.u32 	%r845, [%rd8+140];
	xor.b32  	%r935, %r935, %r845;
	ld.global.u32 	%r846, [%rd8+144];
	xor.b32  	%r1118, %r1118, %r846;
	ld.global.u32 	%r847, [%rd8+148];
	xor.b32  	%r1117, %r1117, %r847;
	ld.global.u32 	%r848, [%rd8+152];
	xor.b32  	%r1116, %r1116, %r848;
	ld.global.u32 	%r849, [%rd8+156];
	xor.b32  	%r931, %r931, %r849;
$L__BB10_96:
	and.b32  	%r851, %r792, 256;
	setp.eq.s32 	%p53, %r851, 0;
	@%p53 bra 	$L__BB10_98;
	ld.global.u32 	%r852, [%rd8+160];
	xor.b32  	%r935, %r935, %r852;
	ld.global.u32 	%r853, [%rd8+164];
	xor.b32  	%r1118, %r1118, %r853;
	ld.global.u32 	%r854, [%rd8+168];
	xor.b32  	%r1117, %r1117, %r854;
	ld.global.u32 	%r855, [%rd8+172];
	xor.b32  	%r1116, %r1116, %r855;
	ld.global.u32 	%r856, [%rd8+176];
	xor.b32  	%r931, %r931, %r856;
$L__BB10_98:
	and.b32  	%r858, %r792, 512;
	setp.eq.s32 	%p54, %r858, 0;
	@%p54 bra 	$L__BB10_100;
	ld.global.u32 	%r859, [%rd8+180];
	xor.b32  	%r935, %r935, %r859;
	ld.global.u32 	%r860, [%rd8+184];
	xor.b32  	%r1118, %r1118, %r860;
	ld.global.u32 	%r861, [%rd8+188];
	xor.b32  	%r1117, %r1117, %r861;
	ld.global.u32 	%r862, [%rd8+192];
	xor.b32  	%r1116, %r1116, %r862;
	ld.global.u32 	%r863, [%rd8+196];
	xor.b32  	%r931, %r931, %r863;
$L__BB10_100:
	and.b32  	%r865, %r792, 1024;
	setp.eq.s32 	%p55, %r865, 0;
	@%p55 bra 	$L__BB10_102;
	ld.global.u32 	%r866, [%rd8+200];
	xor.b32  	%r935, %r935, %r866;
	ld.global.u32 	%r867, [%rd8+204];
	xor.b32  	%r1118, %r1118, %r867;
	ld.global.u32 	%r868, [%rd8+208];
	xor.b32  	%r1117, %r1117, %r868;
	ld.global.u32 	%r869, [%rd8+212];
	xor.b32  	%r1116, %r1116, %r869;
	ld.global.u32 	%r870, [%rd8+216];
	xor.b32  	%r931, %r931, %r870;
$L__BB10_102:
	and.b32  	%r872, %r792, 2048;
	setp.eq.s32 	%p56, %r872, 0;
	@%p56 bra 	$L__BB10_104;
	ld.global.u32 	%r873, [%rd8+220];
	xor.b32  	%r935, %r935, %r873;
	ld.global.u32 	%r874, [%rd8+224];
	xor.b32  	%r1118, %r1118, %r874;
	ld.global.u32 	%r875, [%rd8+228];
	xor.b32  	%r1117, %r1117, %r875;
	ld.global.u32 	%r876, [%rd8+232];
	xor.b32  	%r1116, %r1116, %r876;
	ld.global.u32 	%r877, [%rd8+236];
	xor.b32  	%r931, %r931, %r877;
$L__BB10_104:
	and.b32  	%r879, %r792, 4096;
	setp.eq.s32 	%p57, %r879, 0;
	@%p57 bra 	$L__BB10_106;
	ld.global.u32 	%r880, [%rd8+240];
	xor.b32  	%r935, %r935, %r880;
	ld.global.u32 	%r881, [%rd8+244];
	xor.b32  	%r1118, %r1118, %r881;
	ld.global.u32 	%r882, [%rd8+248];
	xor.b32  	%r1117, %r1117, %r882;
	ld.global.u32 	%r883, [%rd8+252];
	xor.b32  	%r1116, %r1116, %r883;
	ld.global.u32 	%r884, [%rd8+256];
	xor.b32  	%r931, %r931, %r884;
$L__BB10_106:
	and.b32  	%r886, %r792, 8192;
	setp.eq.s32 	%p58, %r886, 0;
	@%p58 bra 	$L__BB10_108;
	ld.global.u32 	%r887, [%rd8+260];
	xor.b32  	%r935, %r935, %r887;
	ld.global.u32 	%r888, [%rd8+264];
	xor.b32  	%r1118, %r1118, %r888;
	ld.global.u32 	%r889, [%rd8+268];
	xor.b32  	%r1117, %r1117, %r889;
	ld.global.u32 	%r890, [%rd8+272];
	xor.b32  	%r1116, %r1116, %r890;
	ld.global.u32 	%r891, [%rd8+276];
	xor.b32  	%r931, %r931, %r891;
$L__BB10_108:
	and.b32  	%r893, %r792, 16384;
	setp.eq.s32 	%p59, %r893, 0;
	@%p59 bra 	$L__BB10_110;
	ld.global.u32 	%r894, [%rd8+280];
	xor.b32  	%r935, %r935, %r894;
	ld.global.u32 	%r895, [%rd8+284];
	xor.b32  	%r1118, %r1118, %r895;
	ld.global.u32 	%r896, [%rd8+288];
	xor.b32  	%r1117, %r1117, %r896;
	ld.global.u32 	%r897, [%rd8+292];
	xor.b32  	%r1116, %r1116, %r897;
	ld.global.u32 	%r898, [%rd8+296];
	xor.b32  	%r931, %r931, %r898;
$L__BB10_110:
	and.b32  	%r900, %r792, 32768;
	setp.eq.s32 	%p60, %r900, 0;
	@%p60 bra 	$L__BB10_112;
	ld.global.u32 	%r901, [%rd8+300];
	xor.b32  	%r935, %r935, %r901;
	ld.global.u32 	%r902, [%rd8+304];
	xor.b32  	%r1118, %r1118, %r902;
	ld.global.u32 	%r903, [%rd8+308];
	xor.b32  	%r1117, %r1117, %r903;
	ld.global.u32 	%r904, [%rd8+312];
	xor.b32  	%r1116, %r1116, %r904;
	ld.global.u32 	%r905, [%rd8+316];
	xor.b32  	%r931, %r931, %r905;
$L__BB10_112:
	add.s32 	%r1114, %r1114, 16;
	setp.ne.s32 	%p61, %r1114, 32;
	@%p61 bra 	$L__BB10_80;
	mad.lo.s32 	%r906, %r1108, -31, %r367;
	add.s32 	%r1108, %r906, 1;
	setp.ne.s32 	%p62, %r1108, 5;
	@%p62 bra 	$L__BB10_79;
	st.local.u32 	[%rd1+4], %r935;
	st.local.v2.u32 	[%rd1+8], {%r1118, %r1117};
	st.local.v2.u32 	[%rd1+16], {%r1116, %r931};
$L__BB10_115:
	shr.u64 	%rd27, %rd3, 2;
	add.s32 	%r918, %r918, 1;
	setp.gt.u64 	%p63, %rd3, 3;
	@%p63 bra 	$L__BB10_3;
$L__BB10_116:
	shr.u32 	%r907, %r935, 2;
	xor.b32  	%r908, %r907, %r935;
	shl.b32 	%r909, %r931, 4;
	shl.b32 	%r910, %r908, 1;
	xor.b32  	%r911, %r910, %r909;
	xor.b32  	%r912, %r911, %r908;
	xor.b32  	%r913, %r912, %r931;
	add.s32 	%r914, %r2, %r913;
	add.s32 	%r915, %r914, 362437;
	cvt.rn.f32.u32 	%f2, %r915;
	fma.rn.f32 	%f3, %f2, 0f2F800000, 0f2F000000;
	fma.rn.f32 	%f4, %f3, 0f40000000, 0fBF800000;
	mul.f32 	%f5, %f1, %f4;
	cvta.to.global.u64 	%rd24, %rd10;
	shl.b64 	%rd25, %rd2, 2;
	add.s64 	%rd26, %rd24, %rd25;
	st.global.f32 	[%rd26], %f5;
$L__BB10_117:
	ret;

}
	// .globl	_Z19compute_loss_kernelPfS_S_ii
.visible .entry _Z19compute_loss_kernelPfS_S_ii(
	.param .u64 .ptr .align 1 _Z19compute_loss_kernelPfS_S_ii_param_0,
	.param .u64 .ptr .align 1 _Z19compute_loss_kernelPfS_S_ii_param_1,
	.param .u64 .ptr .align 1 _Z19compute_loss_kernelPfS_S_ii_param_2,
	.param .u32 _Z19compute_loss_kernelPfS_S_ii_param_3,
	.param .u32 _Z19compute_loss_kernelPfS_S_ii_param_4
)
{
	.reg .pred 	%p<8>;
	.reg .b32 	%r<20>;
	.reg .b32 	%f<32>;
	.reg .b64 	%rd<11>;
	// demoted variable
	.shared .align 4 .b8 _ZZ19compute_loss_kernelPfS_S_iiE12partial_loss[1024];
	ld.param.u64 	%rd1, [_Z19compute_loss_kernelPfS_S_ii_param_0];
	ld.param.u64 	%rd2, [_Z19compute_loss_kernelPfS_S_ii_param_1];
	ld.param.u64 	%rd3, [_Z19compute_loss_kernelPfS_S_ii_param_2];
	ld.param.u32 	%r7, [_Z19compute_loss_kernelPfS_S_ii_param_3];
	ld.param.u32 	%r8, [_Z19compute_loss_kernelPfS_S_ii_param_4];
	mov.u32 	%r1, %tid.x;
	mov.u32 	%r9, %ctaid.x;
	mov.u32 	%r19, %ntid.x;
	mad.lo.s32 	%r3, %r9, %r19, %r1;
	mul.lo.s32 	%r10, %r8, %r7;
	setp.ge.s32 	%p1, %r3, %r10;
	mov.f32 	%f31, 0f00000000;
	@%p1 bra 	$L__BB11_3;
	cvta.to.global.u64 	%rd4, %rd2;
	mul.wide.s32 	%rd5, %r3, 4;
	add.s64 	%rd6, %rd4, %rd5;
	ld.global.f32 	%f5, [%rd6];
	setp.leu.f32 	%p2, %f5, 0f3F000000;
	@%p2 bra 	$L__BB11_3;
	cvta.to.global.u64 	%rd7, %rd1;
	add.s64 	%rd9, %rd7, %rd5;
	ld.global.f32 	%f6, [%rd9];
	max.f32 	%f7, %f6, 0f33D6BF95;
	mov.b32 	%r11, %f7;
	add.s32 	%r12, %r11, -1059760811;
	and.b32  	%r13, %r12, -8388608;
	sub.s32 	%r14, %r11, %r13;
	mov.b32 	%f8, %r14;
	cvt.rn.f32.s32 	%f9, %r13;
	fma.rn.f32 	%f10, %f9, 0f34000000, 0f00000000;
	add.f32 	%f11, %f8, 0fBF800000;
	fma.rn.f32 	%f12, %f11, 0fBE055027, 0f3E1039F6;
	fma.rn.f32 	%f13, %f12, %f11, 0fBDF8CDCC;
	fma.rn.f32 	%f14, %f13, %f11, 0f3E0F2955;
	fma.rn.f32 	%f15, %f14, %f11, 0fBE2AD8B9;
	fma.rn.f32 	%f16, %f15, %f11, 0f3E4CED0B;
	fma.rn.f32 	%f17, %f16, %f11, 0fBE7FFF22;
	fma.rn.f32 	%f18, %f17, %f11, 0f3EAAAA78;
	fma.rn.f32 	%f19, %f18, %f11, 0fBF000000;
	mul.f32 	%f20, %f11, %f19;
	fma.rn.f32 	%f21, %f20, %f11, %f11;
	fma.rn.f32 	%f22, %f10, 0f3F317218, %f21;
	setp.gt.u32 	%p3, %r11, 2139095039;
	fma.rn.f32 	%f23, %f7, 0f7F800000, 0f7F800000;
	selp.f32 	%f24, %f23, %f22, %p3;
	neg.f32 	%f31, %f24;
$L__BB11_3:
	shl.b32 	%r15, %r1, 2;
	mov.u32 	%r16, _ZZ19compute_loss_kernelPfS_S_iiE12partial_loss;
	add.s32 	%r4, %r16, %r15;
	st.shared.f32 	[%r4], %f31;
	bar.sync 	0;
	setp.lt.u32 	%p4, %r19, 2;
	@%p4 bra 	$L__BB11_7;
$L__BB11_4:
	shr.u32 	%r6, %r19, 1;
	setp.ge.u32 	%p5, %r1, %r6;
	@%p5 bra 	$L__BB11_6;
	shl.b32 	%r17, %r6, 2;
	add.s32 	%r18, %r4, %r17;
	ld.shared.f32 	%f25, [%r18];
	ld.shared.f32 	%f26, [%r4];
	add.f32 	%f27, %f25, %f26;
	st.shared.f32 	[%r4], %f27;
$L__BB11_6:
	bar.sync 	0;
	setp.gt.u32 	%p6, %r19, 3;
	mov.u32 	%r19, %r6;
	@%p6 bra 	$L__BB11_4;
$L__BB11_7:
	setp.ne.s32 	%p7, %r1, 0;
	@%p7 bra 	$L__BB11_9;
	ld.shared.f32 	%f28, [_ZZ19compute_loss_kernelPfS_S_iiE12partial_loss];
	cvta.to.global.u64 	%rd10, %rd3;
	atom.global.add.f32 	%f29, [%rd10], %f28;
$L__BB11_9:
	ret;

}
	// .globl	_Z23compute_accuracy_kernelPfS_Piii
.visible .entry _Z23compute_accuracy_kernelPfS_Piii(
	.param .u64 .ptr .align 1 _Z23compute_accuracy_kernelPfS_Piii_param_0,
	.param .u64 .ptr .align 1 _Z23compute_accuracy_kernelPfS_Piii_param_1,
	.param .u64 .ptr .align 1 _Z23compute_accuracy_kernelPfS_Piii_param_2,
	.param .u32 _Z23compute_accuracy_kernelPfS_Piii_param_3,
	.param .u32 _Z23compute_accuracy_kernelPfS_Piii_param_4
)
{
	.reg .pred 	%p<42>;
	.reg .b32 	%r<107>;
	.reg .b32 	%f<54>;
	.reg .b64 	%rd<38>;

	ld.param.u64 	%rd11, [_Z23compute_accuracy_kernelPfS_Piii_param_0];
	ld.param.u64 	%rd13, [_Z23compute_accuracy_kernelPfS_Piii_param_1];
	ld.param.u64 	%rd12, [_Z23compute_accuracy_kernelPfS_Piii_param_2];
	ld.param.u32 	%r39, [_Z23compute_accuracy_kernelPfS_Piii_param_3];
	ld.param.u32 	%r38, [_Z23compute_accuracy_kernelPfS_Piii_param_4];
	cvta.to.global.u64 	%rd1, %rd13;
	mov.u32 	%r40, %ctaid.x;
	mov.u32 	%r41, %ntid.x;
	mov.u32 	%r42, %tid.x;
	mad.lo.s32 	%r1, %r40, %r41, %r42;
	setp.ge.s32 	%p1, %r1, %r39;
	@%p1 bra 	$L__BB12_16;
	cvta.to.global.u64 	%rd2, %rd11;
	mul.lo.s32 	%r44, %r38, %r1;
	cvt.s64.s32 	%rd3, %r44;
	setp.lt.s32 	%p2, %r38, 2;
	mov.b32 	%r105, 0;
	mov.u32 	%r106, %r105;
	@%p2 bra 	$L__BB12_14;
	shl.b64 	%rd14, %rd3, 2;
	add.s64 	%rd4, %rd2, %rd14;
	ld.global.f32 	%f52, [%rd4];
	add.s32 	%r2, %r38, -1;
	add.s32 	%r48, %r38, -2;
	and.b32  	%r3, %r2, 7;
	setp.lt.u32 	%p3, %r48, 7;
	mov.b32 	%r106, 0;
	mov.b32 	%r97, 1;
	mov.u32 	%r105, %r106;
	@%p3 bra 	$L__BB12_6;
	and.b32  	%r4, %r2, -8;
	add.s64 	%rd16, %rd14, 16;
	add.s64 	%rd37, %rd2, %rd16;
	add.s64 	%rd36, %rd1, %rd16;
	mov.b32 	%r87, 0;
	mov.u32 	%r106, %r87;
	mov.u32 	%r105, %r87;
$L__BB12_4:
	.pragma "nounroll";
	add.s32 	%r50, %r87, 1;
	ld.global.f32 	%f9, [%rd37+-12];
	setp.gt.f32 	%p4, %f9, %f52;
	selp.b32 	%r51, %r50, %r105, %p4;
	selp.f32 	%f10, %f9, %f52, %p4;
	ld.global.f32 	%f11, [%rd36+-12];
	setp.gt.f32 	%p5, %f11, 0f3F000000;
	selp.b32 	%r52, %r50, %r106, %p5;
	ld.global.f32 	%f12, [%rd37+-8];
	setp.gt.f32 	%p6, %f12, %f10;
	add.s32 	%r53, %r87, 2;
	selp.b32 	%r54, %r53, %r51, %p6;
	selp.f32 	%f13, %f12, %f10, %p6;
	ld.global.f32 	%f14, [%rd36+-8];
	setp.gt.f32 	%p7, %f14, 0f3F000000;
	selp.b32 	%r55, %r53, %r52, %p7;
	ld.global.f32 	%f15, [%rd37+-4];
	setp.gt.f32 	%p8, %f15, %f13;
	add.s32 	%r56, %r87, 3;
	selp.b32 	%r57, %r56, %r54, %p8;
	selp.f32 	%f16, %f15, %f13, %p8;
	ld.global.f32 	%f17, [%rd36+-4];
	setp.gt.f32 	%p9, %f17, 0f3F000000;
	selp.b32 	%r58, %r56, %r55, %p9;
	ld.global.f32 	%f18, [%rd37];
	setp.gt.f32 	%p10, %f18, %f16;
	add.s32 	%r59, %r87, 4;
	selp.b32 	%r60, %r59, %r57, %p10;
	selp.f32 	%f19, %f18, %f16, %p10;
	ld.global.f32 	%f20, [%rd36];
	setp.gt.f32 	%p11, %f20, 0f3F000000;
	selp.b32 	%r61, %r59, %r58, %p11;
	ld.global.f32 	%f21, [%rd37+4];
	setp.gt.f32 	%p12, %f21, %f19;
	add.s32 	%r62, %r87, 5;
	selp.b32 	%r63, %r62, %r60, %p12;
	selp.f32 	%f22, %f21, %f19, %p12;
	ld.global.f32 	%f23, [%rd36+4];
	setp.gt.f32 	%p13, %f23, 0f3F000000;
	selp.b32 	%r64, %r62, %r61, %p13;
	ld.global.f32 	%f24, [%rd37+8];
	setp.gt.f32 	%p14, %f24, %f22;
	add.s32 	%r65, %r87, 6;
	selp.b32 	%r66, %r65, %r63, %p14;
	selp.f32 	%f25, %f24, %f22, %p14;
	ld.global.f32 	%f26, [%rd36+8];
	setp.gt.f32 	%p15, %f26, 0f3F000000;
	selp.b32 	%r67, %r65, %r64, %p15;
	ld.global.f32 	%f27, [%rd37+12];
	setp.gt.f32 	%p16, %f27, %f25;
	add.s32 	%r68, %r87, 7;
	selp.b32 	%r69, %r68, %r66, %p16;
	selp.f32 	%f28, %f27, %f25, %p16;
	ld.global.f32 	%f29, [%rd36+12];
	setp.gt.f32 	%p17, %f29, 0f3F000000;
	selp.b32 	%r70, %r68, %r67, %p17;
	ld.global.f32 	%f30, [%rd37+16];
	setp.gt.f32 	%p18, %f30, %f28;
	add.s32 	%r87, %r87, 8;
	selp.b32 	%r105, %r87, %r69, %p18;
	selp.f32 	%f52, %f30, %f28, %p18;
	ld.global.f32 	%f31, [%rd36+16];
	setp.gt.f32 	%p19, %f31, 0f3F000000;
	selp.b32 	%r106, %r87, %r70, %p19;
	add.s64 	%rd37, %rd37, 32;
	add.s64 	%rd36, %rd36, 32;
	setp.ne.s32 	%p20, %r87, %r4;
	@%p20 bra 	$L__BB12_4;
	add.s32 	%r97, %r87, 1;
$L__BB12_6:
	setp.eq.s32 	%p21, %r3, 0;
	@%p21 bra 	$L__BB12_14;
	and.b32  	%r17, %r2, 3;
	setp.lt.u32 	%p22, %r3, 4;
	@%p22 bra 	$L__BB12_9;
	cvt.u64.u32 	%rd17, %r97;
	mul.wide.u32 	%rd18, %r97, 4;
	add.s64 	%rd19, %rd4, %rd18;
	ld.global.f32 	%f32, [%rd19];
	setp.gt.f32 	%p23, %f32, %f52;
	selp.b32 	%r72, %r97, %r105, %p23;
	selp.f32 	%f33, %f32, %f52, %p23;
	add.s64 	%rd20, %rd17, %rd3;
	shl.b64 	%rd21, %rd20, 2;
	add.s64 	%rd22, %rd1, %rd21;
	ld.global.f32 	%f34, [%rd22];
	setp.gt.f32 	%p24, %f34, 0f3F000000;
	selp.b32 	%r73, %r97, %r106, %p24;
	add.s32 	%r74, %r97, 1;
	ld.global.f32 	%f35, [%rd19+4];
	setp.gt.f32 	%p25, %f35, %f33;
	selp.b32 	%r75, %r74, %r72, %p25;
	selp.f32 	%f36, %f35, %f33, %p25;
	ld.global.f32 	%f37, [%rd22+4];
	setp.gt.f32 	%p26, %f37, 0f3F000000;
	selp.b32 	%r76, %r74, %r73, %p26;
	add.s32 	%r77, %r97, 2;
	ld.global.f32 	%f38, [%rd19+8];
	setp.gt.f32 	%p27, %f38, %f36;
	selp.b32 	%r78, %r77, %r75, %p27;
	selp.f32 	%f39, %f38, %f36, %p27;
	ld.global.f32 	%f40, [%rd22+8];
	setp.gt.f32 	%p28, %f40, 0f3F000000;
	selp.b32 	%r79, %r77, %r76, %p28;
	add.s32 	%r80, %r97, 3;
	ld.global.f32 	%f41, [%rd19+12];
	setp.gt.f32 	%p29, %f41, %f39;
	selp.b32 	%r105, %r80, %r78, %p29;
	selp.f32 	%f52, %f41, %f39, %p29;
	ld.global.f32 	%f42, [%rd22+12];
	setp.gt.f32 	%p30, %f42, 0f3F000000;
	selp.b32 	%r106, %r80, %r79, %p30;
	add.s32 	%r97, %r97, 4;
$L__BB12_9:
	setp.eq.s32 	%p31, %r17, 0;
	@%p31 bra 	$L__BB12_14;
	setp.eq.s32 	%p32, %r17, 1;
	@%p32 bra 	$L__BB12_12;
	cvt.u64.u32 	%rd23, %r97;
	mul.wide.u32 	%rd24, %r97, 4;
	add.s64 	%rd25, %rd4, %rd24;
	ld.global.f32 	%f43, [%rd25];
	setp.gt.f32 	%p33, %f43, %f52;
	selp.b32 	%r82, %r97, %r105, %p33;
	selp.f32 	%f44, %f43, %f52, %p33;
	add.s64 	%rd26, %rd23, %rd3;
	shl.b64 	%rd27, %rd26, 2;
	add.s64 	%rd28, %rd1, %rd27;
	ld.global.f32 	%f45, [%rd28];
	setp.gt.f32 	%p34, %f45, 0f3F000000;
	selp.b32 	%r83, %r97, %r106, %p34;
	add.s32 	%r84, %r97, 1;
	ld.global.f32 	%f46, [%rd25+4];
	setp.gt.f32 	%p35, %f46, %f44;
	selp.b32 	%r105, %r84, %r82, %p35;
	selp.f32 	%f52, %f46, %f44, %p35;
	ld.global.f32 	%f47, [%rd28+4];
	setp.gt.f32 	%p36, %f47, 0f3F000000;
	selp.b32 	%r106, %r84, %r83, %p36;
	add.s32 	%r97, %r97, 2;
$L__BB12_12:
	and.b32  	%r85, %r2, 1;
	setp.eq.b32 	%p37, %r85, 1;
	not.pred 	%p38, %p37;
	@%p38 bra 	$L__BB12_14;
	cvt.u64.u32 	%rd29, %r97;
	mul.wide.u32 	%rd30, %r97, 4;
	add.s64 	%rd31, %rd4, %rd30;
	ld.global.f32 	%f48, [%rd31];
	setp.gt.f32 	%p39, %f48, %f52;
	selp.b32 	%r105, %r97, %r105, %p39;
	add.s64 	%rd32, %rd29, %rd3;
	shl.b64 	%rd33, %rd32, 2;
	add.s64 	%rd34, %rd1, %rd33;
	ld.global.f32 	%f49, [%rd34];
	setp.gt.f32 	%p40, %f49, 0f3F000000;
	selp.b32 	%r106, %r97, %r106, %p40;
$L__BB12_14:
	setp.ne.s32 	%p41, %r105, %r106;
	@%p41 bra 	$L__BB12_16;
	cvta.to.global.u64 	%rd35, %rd12;
	atom.global.add.u32 	%r86, [%rd35], 1;
$L__BB12_16:
	ret;

}


// ===== COMPILED SASS (sm_100) =====

	.target	sm_100

	.elftype	@"ET_EXEC"


//--------------------- .note.nv.tkinfo           --------------------------
	.section	.note.nv.tkinfo,"",@"SHT_NOTE"
	.sectionflags	@"SHF_NOTE_NV_TKINFO"
	.tkinfo
        /*0018*/ 	.word	0x00000002
        /*0030*/ 	.string	""
        /*0030*/ 	.string	"ptxas"
        /*0030*/ 	.string	"Cuda compilation tools, release 13.0, V13.0.88"
        /*0030*/ 	.string	"Build cuda_13.0.r13.0/compiler.36424714_0"
        /*0030*/ 	.string	"-arch sm_100 -m 64 "



//--------------------- .note.nv.cuinfo           --------------------------
	.section	.note.nv.cuinfo,"",@"SHT_NOTE"
	.sectionflags	@"SHF_NOTE_NV_CUINFO"
        /*0018*/ 	.short	0x0002
        /*001a*/ 	.short	0x0064
        /*001c*/ 	.short	0x0082
	.zero		2


//--------------------- .nv.info                  --------------------------
	.section	.nv.info,"",@"SHT_CUDA_INFO"
	.align	4


	//----- nvinfo : EIATTR_REGCOUNT
	.align		4
        /*0000*/ 	.byte	0x04, 0x2f
        /*0002*/ 	.short	(.L_10 - .L_9)
	.align		4
.L_9:
        /*0004*/ 	.word	index@(_Z14softmax_kernelPfS_ii)
        /*0008*/ 	.word	0x00000020


	//----- nvinfo : EIATTR_FRAME_SIZE
	.align		4
.L_10:
        /*000c*/ 	.byte	0x04, 0x11
        /*000e*/ 	.short	(.L_12 - .L_11)
	.align		4
.L_11:
        /*0010*/ 	.word	index@($__internal_2_$__cuda_sm3x_div_rn_noftz_f32_slowpath)
        /*0014*/ 	.word	0x00000000


	//----- nvinfo : EIATTR_FRAME_SIZE
	.align		4
.L_12:
        /*0018*/ 	.byte	0x04, 0x11
        /*001a*/ 	.short	(.L_14 - .L_13)
	.align		4
.L_13:
        /*001c*/ 	.word	index@(_Z14softmax_kernelPfS_ii)
        /*0020*/ 	.word	0x00000000


	//----- nvinfo : EIATTR_REGCOUNT
	.align		4
.L_14:
        /*0024*/ 	.byte	0x04, 0x2f
        /*0026*/ 	.short	(.L_16 - .L_15)
	.align		4
.L_15:
        /*0028*/ 	.word	index@(_Z13matmul_kernelPfS_S_iii)
        /*002c*/ 	.word	0x00000020


	//----- nvinfo : EIATTR_FRAME_SIZE
	.align		4
.L_16:
        /*0030*/ 	.byte	0x04, 0x11
        /*0032*/ 	.short	(.L_18 - .L_17)
	.align		4
.L_17:
        /*0034*/ 	.word	index@(_Z13matmul_kernelPfS_S_iii)
        /*0038*/ 	.word	0x00000000


	//----- nvinfo : EIATTR_REGCOUNT
	.align		4
.L_18:
        /*003c*/ 	.byte	0x04, 0x2f
        /*003e*/ 	.short	(.L_20 - .L_19)
	.align		4
.L_19:
        /*0040*/ 	.word	index@(_Z15add_bias_kernelPfS_ii)
        /*0044*/ 	.word	0x0000000c


	//----- nvinfo : EIATTR_FRAME_SIZE
	.align		4
.L_20:
        /*0048*/ 	.byte	0x04, 0x11
        /*004a*/ 	.short	(.L_22 - .L_21)
	.align		4
.L_21:
        /*004c*/ 	.word	index@(_Z15add_bias_kernelPfS_ii)
        /*0050*/ 	.word	0x00000000


	//----- nvinfo : EIATTR_REGCOUNT
	.align		4
.L_22:
        /*0054*/ 	.byte	0x04, 0x2f
        /*0056*/ 	.short	(.L_24 - .L_23)
	.align		4
.L_23:
        /*0058*/ 	.word	index@(_Z11relu_kernelPfS_i)
        /*005c*/ 	.word	0x0000000a


	//----- nvinfo : EIATTR_FRAME_SIZE
	.align		4
.L_24:
        /*0060*/ 	.byte	0x04, 0x11
        /*0062*/ 	.short	(.L_26 - .L_25)
	.align		4
.L_25:
        /*0064*/ 	.word	index@(_Z11relu_kernelPfS_i)
        /*0068*/ 	.word	0x00000000


	//----- nvinfo : EIATTR_REGCOUNT
	.align		4
.L_26:
        /*006c*/ 	.byte	0x04, 0x2f
        /*006e*/ 	.short	(.L_28 - .L_27)
	.align		4
.L_27:
        /*0070*/ 	.word	index@(_Z21forward_hidden_kernelPfS_S_S_S_iii)
        /*0074*/ 	.word	0x00000020


	//----- nvinfo : EIATTR_FRAME_SIZE
	.align		4
.L_28:
        /*0078*/ 	.byte	0x04, 0x11
        /*007a*/ 	.short	(.L_30 - .L_29)
	.align		4
.L_29:
        /*007c*/ 	.word	index@(_Z21forward_hidden_kernelPfS_S_S_S_iii)
        /*0080*/ 	.word	0x00000000


	//----- nvinfo : EIATTR_REGCOUNT
	.align		4
.L_30:
        /*0084*/ 	.byte	0x04, 0x2f
        /*0086*/ 	.short	(.L_32 - .L_31)
	.align		4
.L_31:
        /*0088*/ 	.word	index@(_Z22backward_output_kernelPfS_S_ii)
        /*008c*/ 	.word	0x0000000c


	//----- nvinfo : EIATTR_FRAME_SIZE
	.align		4
.L_32:
        /*0090*/ 	.byte	0x04, 0x11
        /*0092*/ 	.short	(.L_34 - .L_33)
	.align		4
.L_33:
        /*0094*/ 	.word	index@(_Z22backward_output_kernelPfS_S_ii)
        /*0098*/ 	.word	0x00000000


	//----- nvinfo : EIATTR_REGCOUNT
	.align		4
.L_34:
        /*009c*/ 	.byte	0x04, 0x2f
        /*009e*/ 	.short	(.L_36 - .L_35)
	.align		4
.L_35:
        /*00a0*/ 	.word	index@(_Z22backward_hidden_kernelPfS_S_S_iii)
        /*00a4*/ 	.word	0x00000020


	//----- nvinfo : EIATTR_FRAME_SIZE
	.align		4
.L_36:
        /*00a8*/ 	.byte	0x04, 0x11
        /*00aa*/ 	.short	(.L_38 - .L_37)
	.align		4
.L_37:
        /*00ac*/ 	.word	index@(_Z22backward_hidden_kernelPfS_S_S_iii)
        /*00b0*/ 	.word	0x00000000


	//----- nvinfo : EIATTR_REGCOUNT
	.align		4
.L_38:
        /*00b4*/ 	.byte	0x04, 0x2f
        /*00b6*/ 	.short	(.L_40 - .L_39)
	.align		4
.L_39:
        /*00b8*/ 	.word	index@(_Z21update_weights_kernelPfS_fi)
        /*00bc*/ 	.word	0x0000000a


	//----- nvinfo : EIATTR_FRAME_SIZE
	.align		4
.L_40:
        /*00c0*/ 	.byte	0x04, 0x11
        /*00c2*/ 	.short	(.L_42 - .L_41)
	.align		4
.L_41:
        /*00c4*/ 	.word	index@(_Z21update_weights_kernelPfS_fi)
        /*00c8*/ 	.word	0x00000000


	//----- nvinfo : EIATTR_REGCOUNT
	.align		4
.L_42:
        /*00cc*/ 	.byte	0x04, 0x2f
        /*00ce*/ 	.short	(.L_44 - .L_43)
	.align		4
.L_43:
        /*00d0*/ 	.word	index@(_Z31compute_weight_gradients_kernelPfS_S_iii)
        /*00d4*/ 	.word	0x00000020


	//----- nvinfo : EIATTR_FRAME_SIZE
	.align		4
.L_44:
        /*00d8*/ 	.byte	0x04, 0x11
        /*00da*/ 	.short	(.L_46 - .L_45)
	.align		4
.L_45:
        /*00dc*/ 	.word	index@($__internal_1_$__cuda_sm3x_div_rn_noftz_f32_slowpath)
        /*00e0*/ 	.word	0x00000000


	//----- nvinfo : EIATTR_FRAME_SIZE
	.align		4
.L_46:
        /*00e4*/ 	.byte	0x04, 0x11
        /*00e6*/ 	.short	(.L_48 - .L_47)
	.align		4
.L_47:
        /*00e8*/ 	.word	index@(_Z31compute_weight_gradients_kernelPfS_S_iii)
        /*00ec*/ 	.word	0x00000000


	//----- nvinfo : EIATTR_REGCOUNT
	.align		4
.L_48:
        /*00f0*/ 	.byte	0x04, 0x2f
        /*00f2*/ 	.short	(.L_50 - .L_49)
	.align		4
.L_49:
        /*00f4*/ 	.word	index@(_Z29compute_bias_gradients_kernelPfS_ii)
        /*00f8*/ 	.word	0x00000020


	//----- nvinfo : EIATTR_FRAME_SIZE
	.align		4
.L_50:
        /*00fc*/ 	.byte	0x04, 0x11
        /*00fe*/ 	.short	(.L_52 - .L_51)
	.align		4
.L_51:
        /*0100*/ 	.word	index@($__internal_0_$__cuda_sm3x_div_rn_noftz_f32_slowpath)
        /*0104*/ 	.word	0x00000000


	//----- nvinfo : EIATTR_FRAME_SIZE
	.align		4
.L_52:
        /*0108*/ 	.byte	0x04, 0x11
        /*010a*/ 	.short	(.L_54 - .L_53)
	.align		4
.L_53:
        /*010c*/ 	.word	index@(_Z29compute_bias_gradients_kernelPfS_ii)
        /*0110*/ 	.word	0x00000000


	//----- nvinfo : EIATTR_REGCOUNT
	.align		4
.L_54:
        /*0114*/ 	.byte	0x04, 0x2f
        /*0116*/ 	.short	(.L_56 - .L_55)
	.align		4
.L_55:
        /*0118*/ 	.word	index@(_Z19init_weights_kernelPfmif)
        /*011c*/ 	.word	0x0000001f


	//----- nvinfo : EIATTR_FRAME_SIZE
	.align		4
.L_56:
        /*0120*/ 	.byte	0x04, 0x11
        /*0122*/ 	.short	(.L_58 - .L_57)
	.align		4
.L_57:
        /*0124*/ 	.word	index@(_Z19init_weights_kernelPfmif)
        /*0128*/ 	.word	0x00000030


	//----- nvinfo : EIATTR_REGCOUNT
	.align		4
.L_58:
        /*012c*/ 	.byte	0x04, 0x2f
        /*012e*/ 	.short	(.L_60 - .L_59)
	.align		4
.L_59:
        /*0130*/ 	.word	index@(_Z19compute_loss_kernelPfS_S_ii)
        /*0134*/ 	.word	0x0000000c


	//----- nvinfo : EIATTR_FRAME_SIZE
	.align		4
.L_60:
        /*0138*/ 	.byte	0x04, 0x11
        /*013a*/ 	.short	(.L_62 - .L_61)
	.align		4
.L_61:
        /*013c*/ 	.word	index@(_Z19compute_loss_kernelPfS_S_ii)
        /*0140*/ 	.word	0x00000000


	//----- nvinfo : EIATTR_REGCOUNT
	.align		4
.L_62:
        /*0144*/ 	.byte	0x04, 0x2f
        /*0146*/ 	.short	(.L_64 - .L_63)
	.align		4
.L_63:
        /*0148*/ 	.word	index@(_Z23compute_accuracy_kernelPfS_Piii)
        /*014c*/ 	.word	0x0000001e


	//----- nvinfo : EIATTR_FRAME_SIZE
	.align		4
.L_64:
        /*0150*/ 	.byte	0x04, 0x11
        /*0152*/ 	.short	(.L_66 - .L_65)
	.align		4
.L_65:
        /*0154*/ 	.word	index@(_Z23compute_accuracy_kernelPfS_Piii)
        /*0158*/ 	.word	0x00000000


	//----- nvinfo : EIATTR_MIN_STACK_SIZE
	.align		4
.L_66:
        /*015c*/ 	.byte	0x04, 0x12
        /*015e*/ 	.short	(.L_68 - .L_67)
	.align		4
.L_67:
        /*0160*/ 	.word	index@(_Z23compute_accuracy_kernelPfS_Piii)
        /*0164*/ 	.word	0x00000000


	//----- nvinfo : EIATTR_MIN_STACK_SIZE
	.align		4
.L_68:
        /*0168*/ 	.byte	0x04, 0x12
        /*016a*/ 	.short	(.L_70 - .L_69)
	.align		4
.L_69:
        /*016c*/ 	.word	index@(_Z19compute_loss_kernelPfS_S_ii)
        /*0170*/ 	.word	0x00000000


	//----- nvinfo : EIATTR_MIN_STACK_SIZE
	.align		4
.L_70:
        /*0174*/ 	.byte	0x04, 0x12
        /*0176*/ 	.short	(.L_72 - .L_71)
	.align		4
.L_71:
        /*0178*/ 	.word	index@(_Z19init_weights_kernelPfmif)
        /*017c*/ 	.word	0x00000030


	//----- nvinfo : EIATTR_MIN_STACK_SIZE
	.align		4
.L_72:
        /*0180*/ 	.byte	0x04, 0x12
        /*0182*/ 	.short	(.L_74 - .L_73)
	.align		4
.L_73:
        /*0184*/ 	.word	index@(_Z29compute_bias_gradients_kernelPfS_ii)
        /*0188*/ 	.word	0x00000000


	//----- nvinfo : EIATTR_MIN_STACK_SIZE
	.align		4
.L_74:
        /*018c*/ 	.byte	0x04, 0x12
        /*018e*/ 	.short	(.L_76 - .L_75)
	.align		4
.L_75:
        /*0190*/ 	.word	index@(_Z31compute_weight_gradients_kernelPfS_S_iii)
        /*0194*/ 	.word	0x00000000


	//----- nvinfo : EIATTR_MIN_STACK_SIZE
	.align		4
.L_76:
        /*0198*/ 	.byte	0x04, 0x12
        /*019a*/ 	.short	(.L_78 - .L_77)
	.align		4
.L_77:
        /*019c*/ 	.word	index@(_Z21update_weights_kernelPfS_fi)
        /*01a0*/ 	.word	0x00000000


	//----- nvinfo : EIATTR_MIN_STACK_SIZE
	.align		4
.L_78:
        /*01a4*/ 	.byte	0x04, 0x12
        /*01a6*/ 	.short	(.L_80 - .L_79)
	.align		4
.L_79:
        /*01a8*/ 	.word	index@(_Z22backward_hidden_kernelPfS_S_S_iii)
        /*01ac*/ 	.word	0x00000000


	//----- nvinfo : EIATTR_MIN_STACK_SIZE
	.align		4
.L_80:
        /*01b0*/ 	.byte	0x04, 0x12
        /*01b2*/ 	.short	(.L_82 - .L_81)
	.align		4
.L_81:
        /*01b4*/ 	.word	index@(_Z22backward_output_kernelPfS_S_ii)
        /*01b8*/ 	.word	0x00000000


	//----- nvinfo : EIATTR_MIN_STACK_SIZE
	.align		4
.L_82:
        /*01bc*/ 	.byte	0x04, 0x12
        /*01be*/ 	.short	(.L_84 - .L_83)
	.align		4
.L_83:
        /*01c0*/ 	.word	index@(_Z21forward_hidden_kernelPfS_S_S_S_iii)
        /*01c4*/ 	.word	0x00000000


	//----- nvinfo : EIATTR_MIN_STACK_SIZE
	.align		4
.L_84:
        /*01c8*/ 	.byte	0x04, 0x12
        /*01ca*/ 	.short	(.L_86 - .L_85)
	.align		4
.L_85:
        /*01cc*/ 	.word	index@(_Z11relu_kernelPfS_i)
        /*01d0*/ 	.word	0x00000000


	//----- nvinfo : EIATTR_MIN_STACK_SIZE
	.align		4
.L_86:
        /*01d4*/ 	.byte	0x04, 0x12
        /*01d6*/ 	.short	(.L_88 - .L_87)
	.align		4
.L_87:
        /*01d8*/ 	.word	index@(_Z15add_bias_kernelPfS_ii)
        /*01dc*/ 	.word	0x00000000


	//----- nvinfo : EIATTR_MIN_STACK_SIZE
	.align		4
.L_88:
        /*01e0*/ 	.byte	0x04, 0x12
        /*01e2*/ 	.short	(.L_90 - .L_89)
	.align		4
.L_89:
        /*01e4*/ 	.word	index@(_Z13matmul_kernelPfS_S_iii)
        /*01e8*/ 	.word	0x00000000


	//----- nvinfo : EIATTR_MIN_STACK_SIZE
	.align		4
.L_90:
        /*01ec*/ 	.byte	0x04, 0x12
        /*01ee*/ 	.short	(.L_92 - .L_91)
	.align		4
.L_91:
        /*01f0*/ 	.word	index@(_Z14softmax_kernelPfS_ii)
        /*01f4*/ 	.word	0x00000000
.L_92:


//--------------------- .nv.compat                --------------------------
	.section	.nv.compat,"",@"SHT_CUDA_COMPAT_INFO"
	.align	4
        /*0000*/ 	.byte	0x02, 0x09, 0x00, 0x00, 0x02, 0x02, 0x01, 0x00, 0x02, 0x05, 0x05, 0x00, 0x03, 0x07, 0x01, 0x01
        /*0010*/ 	.byte	0x02, 0x03, 0x00, 0x00, 0x02, 0x06, 0x01, 0x00, 0x04, 0x0b, 0x08, 0x00, 0x01, 0x00, 0x00, 0x00
        /*0020*/ 	.byte	0x00, 0x00, 0x00, 0x00


//--------------------- .nv.info._Z23compute_accuracy_kernelPfS_Piii --------------------------
	.section	.nv.info._Z23compute_accuracy_kernelPfS_Piii,"",@"SHT_CUDA_INFO"
	.sectionflags	@""
	.align	4


	//----- nvinfo : EIATTR_CUDA_API_VERSION
	.align		4
        /*0000*/ 	.byte	0x04, 0x37
        /*0002*/ 	.short	(.L_94 - .L_93)
.L_93:
        /*0004*/ 	.word	0x00000082


	//----- nvinfo : EIATTR_KPARAM_INFO
	.align		4
.L_94:
        /*0008*/ 	.byte	0x04, 0x17
        /*000a*/ 	.short	(.L_96 - .L_95)
.L_95:
        /*000c*/ 	.word	0x00000000
        /*0010*/ 	.short	0x0004
        /*0012*/ 	.short	0x001c
        /*0014*/ 	.byte	0x00, 0xf0, 0x11, 0x00


	//----- nvinfo : EIATTR_KPARAM_INFO
	.align		4
.L_96:
        /*0018*/ 	.byte	0x04, 0x17
        /*001a*/ 	.short	(.L_98 - .L_97)
.L_97:
        /*001c*/ 	.word	0x00000000
        /*0020*/ 	.short	0x0003
        /*0022*/ 	.short	0x0018
        /*0024*/ 	.byte	0x00, 0xf0, 0x11, 0x00


	//----- nvinfo : EIATTR_KPARAM_INFO
	.align		4
.L_98:
        /*0028*/ 	.byte	0x04, 0x17
        /*002a*/ 	.short	(.L_100 - .L_99)
.L_99:
        /*002c*/ 	.word	0x00000000
        /*0030*/ 	.short	0x0002
        /*0032*/ 	.short	0x0010
        /*0034*/ 	.byte	0x00, 0xf5, 0x21, 0x00


	//----- nvinfo : EIATTR_KPARAM_INFO
	.align		4
.L_100:
        /*0038*/ 	.byte	0x04, 0x17
        /*003a*/ 	.short	(.L_102 - .L_101)
.L_101:
        /*003c*/ 	.word	0x00000000
        /*0040*/ 	.short	0x0001
        /*0042*/ 	.short	0x0008
        /*0044*/ 	.byte	0x00, 0xf5, 0x21, 0x00


	//----- nvinfo : EIATTR_KPARAM_INFO
	.align		4
.L_102:
        /*0048*/ 	.byte	0x04, 0x17
        /*004a*/ 	.short	(.L_104 - .L_103)
.L_103:
        /*004c*/ 	.word	0x00000000
        /*0050*/ 	.short	0x0000
        /*0052*/ 	.short	0x0000
        /*0054*/ 	.byte	0x00, 0xf5, 0x21, 0x00


	//----- nvinfo : EIATTR_SPARSE_MMA_MASK
	.align		4
.L_104:
        /*0058*/ 	.byte	0x03, 0x50
        /*005a*/ 	.short	0x0000


	//----- nvinfo : EIATTR_MAXREG_COUNT
	.align		4
        /*005c*/ 	.byte	0x03, 0x1b
        /*005e*/ 	.short	0x00ff


	//----- nvinfo : EIATTR_MERCURY_ISA_VERSION
	.align		4
        /*0060*/ 	.byte	0x03, 0x5f
        /*0062*/ 	.short	0x0101


	//----- nvinfo : EIATTR_INT_WARP_WIDE_INSTR_OFFSETS
	.align		4
        /*0064*/ 	.byte	0x04, 0x31
        /*0066*/ 	.short	(.L_106 - .L_105)


	//   ....[0]....
.L_105:
        /*0068*/ 	.word	0x00000c30


	//----- nvinfo : EIATTR_VRC_CTA_INIT_COUNT
	.align		4
.L_106:
        /*006c*/ 	.byte	0x02, 0x4a
	.zero		1
	.zero		1


	//----- nvinfo : EIATTR_EXIT_INSTR_OFFSETS
	.align		4
        /*0070*/ 	.byte	0x04, 0x1c
        /*0072*/ 	.short	(.L_108 - .L_107)


	//   ....[0]....
.L_107:
        /*0074*/ 	.word	0x00000070


	//   ....[1]....
        /*0078*/ 	.word	0x00000c00


	//   ....[2]....
        /*007c*/ 	.word	0x00000c80


	//----- nvinfo : EIATTR_CBANK_PARAM_SIZE
	.align		4
.L_108:
        /*0080*/ 	.byte	0x03, 0x19
        /*0082*/ 	.short	0x0020


	//----- nvinfo : EIATTR_PARAM_CBANK
	.align		4
        /*0084*/ 	.byte	0x04, 0x0a
        /*0086*/ 	.short	(.L_110 - .L_109)
	.align		4
.L_109:
        /*0088*/ 	.word	index@(.nv.constant0._Z23compute_accuracy_kernelPfS_Piii)
        /*008c*/ 	.short	0x0380
        /*008e*/ 	.short	0x0020


	//----- nvinfo : EIATTR_SW_WAR
	.align		4
.L_110:
        /*0090*/ 	.byte	0x04, 0x36
        /*0092*/ 	.short	(.L_112 - .L_111)
.L_111:
        /*0094*/ 	.word	0x00000008
.L_112:


//--------------------- .nv.info._Z19compute_loss_kernelPfS_S_ii --------------------------
	.section	.nv.info._Z19compute_loss_kernelPfS_S_ii,"",@"SHT_CUDA_INFO"
	.sectionflags	@""
	.align	4


	//----- nvinfo : EIATTR_CUDA_API_VERSION
	.align		4
        /*0000*/ 	.byte	0x04, 0x37
        /*0002*/ 	.short	(.L_114 - .L_113)
.L_113:
        /*0004*/ 	.word	0x00000082


	//----- nvinfo : EIATTR_KPARAM_INFO
	.align		4
.L_114:
        /*0008*/ 	.byte	0x04, 0x17
        /*000a*/ 	.short	(.L_116 - .L_115)
.L_115:
        /*000c*/ 	.word	0x00000000
        /*0010*/ 	.short	0x0004
        /*0012*/ 	.short	0x001c
        /*0014*/ 	.byte	0x00, 0xf0, 0x11, 0x00


	//----- nvinfo : EIATTR_KPARAM_INFO
	.align		4
.L_116:
        /*0018*/ 	.byte	0x04, 0x17
        /*001a*/ 	.short	(.L_118 - .L_117)
.L_117:
        /*001c*/ 	.word	0x00000000
        /*0020*/ 	.short	0x0003
        /*0022*/ 	.short	0x0018
        /*0024*/ 	.byte	0x00, 0xf0, 0x11, 0x00


	//----- nvinfo : EIATTR_KPARAM_INFO
	.align		4
.L_118:
        /*0028*/ 	.byte	0x04, 0x17
        /*002a*/ 	.short	(.L_120 - .L_119)
.L_119:
        /*002c*/ 	.word	0x00000000
        /*0030*/ 	.short	0x0002
        /*0032*/ 	.short	0x0010
        /*0034*/ 	.byte	0x00, 0xf5, 0x21, 0x00


	//----- nvinfo : EIATTR_KPARAM_INFO
	.align		4
.L_120:
        /*0038*/ 	.byte	0x04, 0x17
        /*003a*/ 	.short	(.L_122 - .L_121)
.L_121:
        /*003c*/ 	.word	0x00000000
        /*0040*/ 	.short	0x0001
        /*0042*/ 	.short	0x0008
        /*0044*/ 	.byte	0x00, 0xf5, 0x21, 0x00


	//----- nvinfo : EIATTR_KPARAM_INFO
	.align		4
.L_122:
        /*0048*/ 	.byte	0x04, 0x17
        /*004a*/ 	.short	(.L_124 - .L_123)
.L_123:
        /*004c*/ 	.word	0x00000000
        /*0050*/ 	.short	0x0000
        /*0052*/ 	.short	0x0000
        /*0054*/ 	.byte	0x00, 0xf5, 0x21, 0x00


	//----- nvinfo : EIATTR_SPARSE_MMA_MASK
	.align		4
.L_124:
        /*0058*/ 	.byte	0x03, 0x50
        /*005a*/ 	.short	0x0000


	//----- nvinfo : EIATTR_MAXREG_COUNT
	.align		4
        /*005c*/ 	.byte	0x03, 0x1b
        /*005e*/ 	.short	0x00ff


	//----- nvinfo : EIATTR_NUM_BARRIERS
	.align		4
        /*0060*/ 	.byte	0x02, 0x4c
        /*0062*/ 	.byte	0x01
	.zero		1


	//----- nvinfo : EIATTR_MERCURY_ISA_VERSION
	.align		4
        /*0064*/ 	.byte	0x03, 0x5f
        /*0066*/ 	.short	0x0101


	//----- nvinfo : EIATTR_VRC_CTA_INIT_COUNT
	.align		4
        /*0068*/ 	.byte	0x02, 0x4a
	.zero		1
	.zero		1


	//----- nvinfo : EIATTR_EXIT_INSTR_OFFSETS
	.align		4
        /*006c*/ 	.byte	0x04, 0x1c
        /*006e*/ 	.short	(.L_126 - .L_125)


	//   ....[0]....
.L_125:
        /*0070*/ 	.word	0x00000400


	//   ....[1]....
        /*0074*/ 	.word	0x00000470


	//----- nvinfo : EIATTR_CRS_STACK_SIZE
	.align		4
.L_126:
        /*0078*/ 	.byte	0x04, 0x1e
        /*007a*/ 	.short	(.L_128 - .L_127)
.L_127:
        /*007c*/ 	.word	0x00000000


	//----- nvinfo : EIATTR_CBANK_PARAM_SIZE
	.align		4
.L_128:
        /*0080*/ 	.byte	0x03, 0x19
        /*0082*/ 	.short	0x0020


	//----- nvinfo : EIATTR_PARAM_CBANK
	.align		4
        /*0084*/ 	.byte	0x04, 0x0a
        /*0086*/ 	.short	(.L_130 - .L_129)
	.align		4
.L_129:
        /*0088*/ 	.word	index@(.nv.constant0._Z19compute_loss_kernelPfS_S_ii)
        /*008c*/ 	.short	0x0380
        /*008e*/ 	.short	0x0020


	//----- nvinfo : EIATTR_SW_WAR
	.align		4
.L_130:
        /*0090*/ 	.byte	0x04, 0x36
        /*0092*/ 	.short	(.L_132 - .L_131)
.L_131:
        /*0094*/ 	.word	0x00000008
.L_132:


//--------------------- .nv.info._Z19init_weights_kernelPfmif --------------------------
	.section	.nv.info._Z19init_weights_kernelPfmif,"",@"SHT_CUDA_INFO"
	.sectionflags	@""
	.align	4


	//----- nvinfo : EIATTR_CUDA_API_VERSION
	.align		4
        /*0000*/ 	.byte	0x04, 0x37
        /*0002*/ 	.short	(.L_134 - .L_133)
.L_133:
        /*0004*/ 	.word	0x00000082


	//----- nvinfo : EIATTR_KPARAM_INFO
	.align		4
.L_134:
        /*0008*/ 	.byte	0x04, 0x17
        /*000a*/ 	.short	(.L_136 - .L_135)
.L_135:
        /*000c*/ 	.word	0x00000000
        /*0010*/ 	.short	0x0003
        /*0012*/ 	.short	0x0014
        /*0014*/ 	.byte	0x00, 0xf0, 0x11, 0x00


	//----- nvinfo : EIATTR_KPARAM_INFO
	.align		4
.L_136:
        /*0018*/ 	.byte	0x04, 0x17
        /*001a*/ 	.short	(.L_138 - .L_137)
.L_137:
        /*001c*/ 	.word	0x00000000
        /*0020*/ 	.short	0x0002
        /*0022*/ 	.short	0x0010
        /*0024*/ 	.byte	0x00, 0xf0, 0x11, 0x00


	//----- nvinfo : EIATTR_KPARAM_INFO
	.align		4
.L_138:
        /*0028*/ 	.byte	0x04, 0x17
        /*002a*/ 	.short	(.L_140 - .L_139)
.L_139:
        /*002c*/ 	.word	0x00000000
        /*0030*/ 	.short	0x0001
        /*0032*/ 	.short	0x0008
        /*0034*/ 	.byte	0x00, 0xf0, 0x21, 0x00


	//----- nvinfo : EIATTR_KPARAM_INFO
	.align		4
.L_140:
        /*0038*/ 	.byte	0x04, 0x17
        /*003a*/ 	.short	(.L_142 - .L_141)
.L_141:
        /*003c*/ 	.word	0x00000000
        /*0040*/ 	.short	0x0000
        /*0042*/ 	.short	0x0000
        /*0044*/ 	.byte	0x00, 0xf5, 0x21, 0x00


	//----- nvinfo : EIATTR_SPARSE_MMA_MASK
	.align		4
.L_142:
        /*0048*/ 	.byte	0x03, 0x50
        /*004a*/ 	.short	0x0000


	//----- nvinfo : EIATTR_MAXREG_COUNT
	.align		4
        /*004c*/ 	.byte	0x03, 0x1b
        /*004e*/ 	.short	0x00ff


	//----- nvinfo : EIATTR_MERCURY_ISA_VERSION
	.align		4
        /*0050*/ 	.byte	0x03, 0x5f
        /*0052*/ 	.short	0x0101


	//----- nvinfo : EIATTR_VRC_CTA_INIT_COUNT
	.align		4
        /*0054*/ 	.byte	0x02, 0x4a
	.zero		1
	.zero		1


	//----- nvinfo : EIATTR_EXIT_INSTR_OFFSETS
	.align		4
        /*0058*/ 	.byte	0x04, 0x1c
        /*005a*/ 	.short	(.L_144 - .L_143)


	//   ....[0]....
.L_143:
        /*005c*/ 	.word	0x00000080


	//   ....[1]....
        /*0060*/ 	.word	0x00002840


	//----- nvinfo : EIATTR_CRS_STACK_SIZE
	.align		4
.L_144:
        /*0064*/ 	.byte	0x04, 0x1e
        /*0066*/ 	.short	(.L_146 - .L_145)
.L_145:
        /*0068*/ 	.word	0x00000000


	//----- nvinfo : EIATTR_CBANK_PARAM_SIZE
	.align		4
.L_146:
        /*006c*/ 	.byte	0x03, 0x19
        /*006e*/ 	.short	0x0018


	//----- nvinfo : EIATTR_PARAM_CBANK
	.align		4
        /*0070*/ 	.byte	0x04, 0x0a
        /*0072*/ 	.short	(.L_148 - .L_147)
	.align		4
.L_147:
        /*0074*/ 	.word	index@(.nv.constant0._Z19init_weights_kernelPfmif)
        /*0078*/ 	.short	0x0380
        /*007a*/ 	.short	0x0018


	//----- nvinfo : EIATTR_SW_WAR
	.align		4
.L_148:
        /*007c*/ 	.byte	0x04, 0x36
        /*007e*/ 	.short	(.L_150 - .L_149)
.L_149:
        /*0080*/ 	.word	0x00000008
.L_150:


//--------------------- .nv.info._Z29compute_bias_gradients_kernelPfS_ii --------------------------
	.section	.nv.info._Z29compute_bias_gradients_kernelPfS_ii,"",@"SHT_CUDA_INFO"
	.sectionflags	@""
	.align	4


	//----- nvinfo : EIATTR_CUDA_API_VERSION
	.align		4
        /*0000*/ 	.byte	0x04, 0x37
        /*0002*/ 	.short	(.L_152 - .L_151)
.L_151:
        /*0004*/ 	.word	0x00000082


	//----- nvinfo : EIATTR_KPARAM_INFO
	.align		4
.L_152:
        /*0008*/ 	.byte	0x04, 0x17
        /*000a*/ 	.short	(.L_154 - .L_153)
.L_153:
        /*000c*/ 	.word	0x00000000
        /*0010*/ 	.short	0x0003
        /*0012*/ 	.short	0x0014
        /*0014*/ 	.byte	0x00, 0xf0, 0x11, 0x00


	//----- nvinfo : EIATTR_KPARAM_INFO
	.align		4
.L_154:
        /*0018*/ 	.byte	0x04, 0x17
        /*001a*/ 	.short	(.L_156 - .L_155)
.L_155:
        /*001c*/ 	.word	0x00000000
        /*0020*/ 	.short	0x0002
        /*0022*/ 	.short	0x0010
        /*0024*/ 	.byte	0x00, 0xf0, 0x11, 0x00


	//----- nvinfo : EIATTR_KPARAM_INFO
	.align		4
.L_156:
        /*0028*/ 	.byte	0x04, 0x17
        /*002a*/ 	.short	(.L_158 - .L_157)
.L_157:
        /*002c*/ 	.word	0x00000000
        /*0030*/ 	.short	0x0001
        /*0032*/ 	.short	0x0008
        /*0034*/ 	.byte	0x00, 0xf5, 0x21, 0x00


	//----- nvinfo : EIATTR_KPARAM_INFO
	.align		4
.L_158:
        /*0038*/ 	.byte	0x04, 0x17
        /*003a*/ 	.short	(.L_160 - .L_159)
.L_159:
        /*003c*/ 	.word	0x00000000
        /*0040*/ 	.short	0x0000
        /*0042*/ 	.short	0x0000
        /*0044*/ 	.byte	0x00, 0xf5, 0x21, 0x00


	//----- nvinfo : EIATTR_SPARSE_MMA_MASK
	.align		4
.L_160:
        /*0048*/ 	.byte	0x03, 0x50
        /*004a*/ 	.short	0x0000


	//----- nvinfo : EIATTR_MAXREG_COUNT
	.align		4
        /*004c*/ 	.byte	0x03, 0x1b
        /*004e*/ 	.short	0x00ff


	//----- nvinfo : EIATTR_MERCURY_ISA_VERSION
	.align		4
        /*0050*/ 	.byte	0x03, 0x5f
        /*0052*/ 	.short	0x0101


	//----- nvinfo : EIATTR_VRC_CTA_INIT_COUNT
	.align		4
        /*0054*/ 	.byte	0x02, 0x4a
	.zero		1
	.zero		1


	//----- nvinfo : EIATTR_EXIT_INSTR_OFFSETS
	.align		4
        /*0058*/ 	.byte	0x04, 0x1c
        /*005a*/ 	.short	(.L_162 - .L_161)


	//   ....[0]....
.L_161:
        /*005c*/ 	.word	0x00000070


	//   ....[1]....
        /*0060*/ 	.word	0x000009d0


	//----- nvinfo : EIATTR_CRS_STACK_SIZE
	.align		4
.L_162:
        /*0064*/ 	.byte	0x04, 0x1e
        /*0066*/ 	.short	(.L_164 - .L_163)
.L_163:
        /*0068*/ 	.word	0x00000000


	//----- nvinfo : EIATTR_CBANK_PARAM_SIZE
	.align		4
.L_164:
        /*006c*/ 	.byte	0x03, 0x19
        /*006e*/ 	.short	0x0018


	//----- nvinfo : EIATTR_PARAM_CBANK
	.align		4
        /*0070*/ 	.byte	0x04, 0x0a
        /*0072*/ 	.short	(.L_166 - .L_165)
	.align		4
.L_165:
        /*0074*/ 	.word	index@(.nv.constant0._Z29compute_bias_gradients_kernelPfS_ii)
        /*0078*/ 	.short	0x0380
        /*007a*/ 	.short	0x0018


	//----- nvinfo : EIATTR_SW_WAR
	.align		4
.L_166:
        /*007c*/ 	.byte	0x04, 0x36
        /*007e*/ 	.short	(.L_168 - .L_167)
.L_167:
        /*0080*/ 	.word	0x00000008
.L_168:


//--------------------- .nv.info._Z31compute_weight_gradients_kernelPfS_S_iii --------------------------
	.section	.nv.info._Z31compute_weight_gradients_kernelPfS_S_iii,"",@"SHT_CUDA_INFO"
	.sectionflags	@""
	.align	4


	//----- nvinfo : EIATTR_CUDA_API_VERSION
	.align		4
        /*0000*/ 	.byte	0x04, 0x37
        /*0002*/ 	.short	(.L_170 - .L_169)
.L_169:
        /*0004*/ 	.word	0x00000082


	//----- nvinfo : EIATTR_KPARAM_INFO
	.align		4
.L_170:
        /*0008*/ 	.byte	0x04, 0x17
        /*000a*/ 	.short	(.L_172 - .L_171)
.L_171:
        /*000c*/ 	.word	0x00000000
        /*0010*/ 	.short	0x0005
        /*0012*/ 	.short	0x0020
        /*0014*/ 	.byte	0x00, 0xf0, 0x11, 0x00


	//----- nvinfo : EIATTR_KPARAM_INFO
	.align		4
.L_172:
        /*0018*/ 	.byte	0x04, 0x17
        /*001a*/ 	.short	(.L_174 - .L_173)
.L_173:
        /*001c*/ 	.word	0x00000000
        /*0020*/ 	.short	0x0004
        /*0022*/ 	.short	0x001c
        /*0024*/ 	.byte	0x00, 0xf0, 0x11, 0x00


	//----- nvinfo : EIATTR_KPARAM_INFO
	.align		4
.L_174:
        /*0028*/ 	.byte	0x04, 0x17
        /*002a*/ 	.short	(.L_176 - .L_175)
.L_175:
        /*002c*/ 	.word	0x00000000
        /*0030*/ 	.short	0x0003
        /*0032*/ 	.short	0x0018
        /*0034*/ 	.byte	0x00, 0xf0, 0x11, 0x00


	//----- nvinfo : EIATTR_KPARAM_INFO
	.align		4
.L_176:
        /*0038*/ 	.byte	0x04, 0x17
        /*003a*/ 	.short	(.L_178 - .L_177)
.L_177:
        /*003c*/ 	.word	0x00000000
        /*0040*/ 	.short	0x0002
        /*0042*/ 	.short	0x0010
        /*0044*/ 	.byte	0x00, 0xf5, 0x21, 0x00


	//----- nvinfo : EIATTR_KPARAM_INFO
	.align		4
.L_178:
        /*0048*/ 	.byte	0x04, 0x17
        /*004a*/ 	.short	(.L_180 - .L_179)
.L_179:
        /*004c*/ 	.word	0x00000000
        /*0050*/ 	.short	0x0001
        /*0052*/ 	.short	0x0008
        /*0054*/ 	.byte	0x00, 0xf5, 0x21, 0x00


	//----- nvinfo : EIATTR_KPARAM_INFO
	.align		4
.L_180:
        /*0058*/ 	.byte	0x04, 0x17
        /*005a*/ 	.short	(.L_182 - .L_181)
.L_181:
        /*005c*/ 	.word	0x00000000
        /*0060*/ 	.short	0x0000
        /*0062*/ 	.short	0x0000
        /*0064*/ 	.byte	0x00, 0xf5, 0x21, 0x00


	//----- nvinfo : EIATTR_SPARSE_MMA_MASK
	.align		4
.L_182:
        /*0068*/ 	.byte	0x03, 0x50
        /*006a*/ 	.short	0x0000


	//----- nvinfo : EIATTR_MAXREG_COUNT
	.align		4
        /*006c*/ 	.byte	0x03, 0x1b
        /*006e*/ 	.short	0x00ff


	//----- nvinfo : EIATTR_MERCURY_ISA_VERSION
	.align		4
        /*0070*/ 	.byte	0x03, 0x5f
        /*0072*/ 	.short	0x0101


	//----- nvinfo : EIATTR_VRC_CTA_INIT_COUNT
	.align		4
        /*0074*/ 	.byte	0x02, 0x4a
	.zero		1
	.zero		1


	//----- nvinfo : EIATTR_EXIT_INSTR_OFFSETS
	.align		4
        /*0078*/ 	.byte	0x04, 0x1c
        /*007a*/ 	.short	(.L_184 - .L_183)


	//   ....[0]....
.L_183:
        /*007c*/ 	.word	0x000000d0


	//   ....[1]....
        /*0080*/ 	.word	0x000009a0


	//----- nvinfo : EIATTR_CRS_STACK_SIZE
	.align		4
.L_184:
        /*0084*/ 	.byte	0x04, 0x1e
        /*0086*/ 	.short	(.L_186 - .L_185)
.L_185:
        /*0088*/ 	.word	0x00000000


	//----- nvinfo : EIATTR_CBANK_PARAM_SIZE
	.align		4
.L_186:
        /*008c*/ 	.byte	0x03, 0x19
        /*008e*/ 	.short	0x0024


	//----- nvinfo : EIATTR_PARAM_CBANK
	.align		4
        /*0090*/ 	.byte	0x04, 0x0a
        /*0092*/ 	.short	(.L_188 - .L_187)
	.align		4
.L_187:
        /*0094*/ 	.word	index@(.nv.constant0._Z31compute_weight_gradients_kernelPfS_S_iii)
        /*0098*/ 	.short	0x0380
        /*009a*/ 	.short	0x0024


	//----- nvinfo : EIATTR_SW_WAR
	.align		4
.L_188:
        /*009c*/ 	.byte	0x04, 0x36
        /*009e*/ 	.short	(.L_190 - .L_189)
.L_189:
        /*00a0*/ 	.word	0x00000008
.L_190:


//--------------------- .nv.info._Z21update_weights_kernelPfS_fi --------------------------
	.section	.nv.info._Z21update_weights_kernelPfS_fi,"",@"SHT_CUDA_INFO"
	.sectionflags	@""
	.align	4


	//----- nvinfo : EIATTR_CUDA_API_VERSION
	.align		4
        /*0000*/ 	.byte	0x04, 0x37
        /*0002*/ 	.short	(.L_192 - .L_191)
.L_191:
        /*0004*/ 	.word	0x00000082


	//----- nvinfo : EIATTR_KPARAM_INFO
	.align		4
.L_192:
        /*0008*/ 	.byte	0x04, 0x17
        /*000a*/ 	.short	(.L_194 - .L_193)
.L_193:
        /*000c*/ 	.word	0x00000000
        /*0010*/ 	.short	0x0003
        /*0012*/ 	.short	0x0014
        /*0014*/ 	.byte	0x00, 0xf0, 0x11, 0x00


	//----- nvinfo : EIATTR_KPARAM_INFO
	.align		4
.L_194:
        /*0018*/ 	.byte	0x04, 0x17
        /*001a*/ 	.short	(.L_196 - .L_195)
.L_195:
        /*001c*/ 	.word	0x00000000
        /*0020*/ 	.short	0x0002
        /*0022*/ 	.short	0x0010
        /*0024*/ 	.byte	0x00, 0xf0, 0x11, 0x00


	//----- nvinfo : EIATTR_KPARAM_INFO
	.align		4
.L_196:
        /*0028*/ 	.byte	0x04, 0x17
        /*002a*/ 	.short	(.L_198 - .L_197)
.L_197:
        /*002c*/ 	.word	0x00000000
        /*0030*/ 	.short	0x0001
        /*0032*/ 	.short	0x0008
        /*0034*/ 	.byte	0x00, 0xf5, 0x21, 0x00


	//----- nvinfo : EIATTR_KPARAM_INFO
	.align		4
.L_198:
        /*0038*/ 	.byte	0x04, 0x17
        /*003a*/ 	.short	(.L_200 - .L_199)
.L_199:
        /*003c*/ 	.word	0x00000000
        /*0040*/ 	.short	0x0000
        /*0042*/ 	.short	0x0000
        /*0044*/ 	.byte	0x00, 0xf5, 0x21, 0x00


	//----- nvinfo : EIATTR_SPARSE_MMA_MASK
	.align		4
.L_200:
        /*0048*/ 	.byte	0x03, 0x50
        /*004a*/ 	.short	0x0000


	//----- nvinfo : EIATTR_MAXREG_COUNT
	.align		4
        /*004c*/ 	.byte	0x03, 0x1b
        /*004e*/ 	.short	0x00ff


	//----- nvinfo : EIATTR_MERCURY_ISA_VERSION
	.align		4
        /*0050*/ 	.byte	0x03, 0x5f
        /*0052*/ 	.short	0x0101


	//----- nvinfo : EIATTR_VRC_CTA_INIT_COUNT
	.align		4
        /*0054*/ 	.byte	0x02, 0x4a
	.zero		1
	.zero		1


	//----- nvinfo : EIATTR_EXIT_INSTR_OFFSETS
	.align		4
        /*0058*/ 	.byte	0x04, 0x1c
        /*005a*/ 	.short	(.L_202 - .L_201)


	//   ....[0]....
.L_201:
        /*005c*/ 	.word	0x00000070


	//   ....[1]....
        /*0060*/ 	.word	0x00000120


	//----- nvinfo : EIATTR_CBANK_PARAM_SIZE
	.align		4
.L_202:
        /*0064*/ 	.byte	0x03, 0x19
        /*0066*/ 	.short	0x0018


	//----- nvinfo : EIATTR_PARAM_CBANK
	.align		4
        /*0068*/ 	.byte	0x04, 0x0a
        /*006a*/ 	.short	(.L_204 - .L_203)
	.align		4
.L_203:
        /*006c*/ 	.word	index@(.nv.constant0._Z21update_weights_kernelPfS_fi)
        /*0070*/ 	.short	0x0380
        /*0072*/ 	.short	0x0018


	//----- nvinfo : EIATTR_SW_WAR
	.align		4
.L_204:
        /*0074*/ 	.byte	0x04, 0x36
        /*0076*/ 	.short	(.L_206 - .L_205)
.L_205:
        /*0078*/ 	.word	0x00000008
.L_206:


//--------------------- .nv.info._Z22backward_hidden_kernelPfS_S_S_iii --------------------------
	.section	.nv.info._Z22backward_hidden_kernelPfS_S_S_iii,"",@"SHT_CUDA_INFO"
	.sectionflags	@""
	.align	4


	//----- nvinfo : EIATTR_CUDA_API_VERSION
	.align		4
        /*0000*/ 	.byte	0x04, 0x37
        /*0002*/ 	.short	(.L_208 - .L_207)
.L_207:
        /*0004*/ 	.word	0x00000082


	//----- nvinfo : EIATTR_KPARAM_INFO
	.align		4
.L_208:
        /*0008*/ 	.byte	0x04, 0x17
        /*000a*/ 	.short	(.L_210 - .L_209)
.L_209:
        /*000c*/ 	.word	0x00000000
        /*0010*/ 	.short	0x0006
        /*0012*/ 	.short	0x0028
        /*0014*/ 	.byte	0x00, 0xf0, 0x11, 0x00


	//----- nvinfo : EIATTR_KPARAM_INFO
	.align		4
.L_210:
        /*0018*/ 	.byte	0x04, 0x17
        /*001a*/ 	.short	(.L_212 - .L_211)
.L_211:
        /*001c*/ 	.word	0x00000000
        /*0020*/ 	.short	0x0005
        /*0022*/ 	.short	0x0024
        /*0024*/ 	.byte	0x00, 0xf0, 0x11, 0x00


	//----- nvinfo : EIATTR_KPARAM_INFO
	.align		4
.L_212:
        /*0028*/ 	.byte	0x04, 0x17
        /*002a*/ 	.short	(.L_214 - .L_213)
.L_213:
        /*002c*/ 	.word	0x00000000
        /*0030*/ 	.short	0x0004
        /*0032*/ 	.short	0x0020
        /*0034*/ 	.byte	0x00, 0xf0, 0x11, 0x00


	//----- nvinfo : EIATTR_KPARAM_INFO
	.align		4
.L_214:
        /*0038*/ 	.byte	0x04, 0x17
        /*003a*/ 	.short	(.L_216 - .L_215)
.L_215:
        /*003c*/ 	.word	0x00000000
        /*0040*/ 	.short	0x0003
        /*0042*/ 	.short	0x0018
        /*0044*/ 	.byte	0x00, 0xf5, 0x21, 0x00


	//----- nvinfo : EIATTR_KPARAM_INFO
	.align		4
.L_216:
        /*0048*/ 	.byte	0x04, 0x17
        /*004a*/ 	.short	(.L_218 - .L_217)
.L_217:
        /*004c*/ 	.word	0x00000000
        /*0050*/ 	.short	0x0002
        /*0052*/ 	.short	0x0010
        /*0054*/ 	.byte	0x00, 0xf5, 0x21, 0x00


	//----- nvinfo : EIATTR_KPARAM_INFO
	.align		4
.L_218:
        /*0058*/ 	.byte	0x04, 0x17
        /*005a*/ 	.short	(.L_220 - .L_219)
.L_219:
        /*005c*/ 	.word	0x00000000
        /*0060*/ 	.short	0x0001
        /*0062*/ 	.short	0x0008
        /*0064*/ 	.byte	0x00, 0xf5, 0x21, 0x00


	//----- nvinfo : EIATTR_KPARAM_INFO
	.align		4
.L_220:
        /*0068*/ 	.byte	0x04, 0x17
        /*006a*/ 	.short	(.L_222 - .L_221)
.L_221:
        /*006c*/ 	.word	0x00000000
        /*0070*/ 	.short	0x0000
        /*0072*/ 	.short	0x0000
        /*0074*/ 	.byte	0x00, 0xf5, 0x21, 0x00


	//----- nvinfo : EIATTR_SPARSE_MMA_MASK
	.align		4
.L_222:
        /*0078*/ 	.byte	0x03, 0x50
        /*007a*/ 	.short	0x0000


	//----- nvinfo : EIATTR_MAXREG_COUNT
	.align		4
        /*007c*/ 	.byte	0x03, 0x1b
        /*007e*/ 	.short	0x00ff


	//----- nvinfo : EIATTR_MERCURY_ISA_VERSION
	.align		4
        /*0080*/ 	.byte	0x03, 0x5f
        /*0082*/ 	.short	0x0101


	//----- nvinfo : EIATTR_VRC_CTA_INIT_COUNT
	.align		4
        /*0084*/ 	.byte	0x02, 0x4a
	.zero		1
	.zero		1


	//----- nvinfo : EIATTR_EXIT_INSTR_OFFSETS
	.align		4
        /*0088*/ 	.byte	0x04, 0x1c
        /*008a*/ 	.short	(.L_224 - .L_223)


	//   ....[0]....
.L_223:
        /*008c*/ 	.word	0x00000090


	//   ....[1]....
        /*0090*/ 	.word	0x00000c10


	//----- nvinfo : EIATTR_CBANK_PARAM_SIZE
	.align		4
.L_224:
        /*0094*/ 	.byte	0x03, 0x19
        /*0096*/ 	.short	0x002c


	//----- nvinfo : EIATTR_PARAM_CBANK
	.align		4
        /*0098*/ 	.byte	0x04, 0x0a
        /*009a*/ 	.short	(.L_226 - .L_225)
	.align		4
.L_225:
        /*009c*/ 	.word	index@(.nv.constant0._Z22backward_hidden_kernelPfS_S_S_iii)
        /*00a0*/ 	.short	0x0380
        /*00a2*/ 	.short	0x002c


	//----- nvinfo : EIATTR_SW_WAR
	.align		4
.L_226:
        /*00a4*/ 	.byte	0x04, 0x36
        /*00a6*/ 	.short	(.L_228 - .L_227)
.L_227:
        /*00a8*/ 	.word	0x00000008
.L_228:


//--------------------- .nv.info._Z22backward_output_kernelPfS_S_ii --------------------------
	.section	.nv.info._Z22backward_output_kernelPfS_S_ii,"",@"SHT_CUDA_INFO"
	.sectionflags	@""
	.align	4


	//----- nvinfo : EIATTR_CUDA_API_VERSION
	.align		4
        /*0000*/ 	.byte	0x04, 0x37
        /*0002*/ 	.short	(.L_230 - .L_229)
.L_229:
        /*0004*/ 	.word	0x00000082


	//----- nvinfo : EIATTR_KPARAM_INFO
	.align		4
.L_230:
        /*0008*/ 	.byte	0x04, 0x17
        /*000a*/ 	.short	(.L_232 - .L_231)
.L_231:
        /*000c*/ 	.word	0x00000000
        /*0010*/ 	.short	0x0004
        /*0012*/ 	.short	0x001c
        /*0014*/ 	.byte	0x00, 0xf0, 0x11, 0x00


	//----- nvinfo : EIATTR_KPARAM_INFO
	.align		4
.L_232:
        /*0018*/ 	.byte	0x04, 0x17
        /*001a*/ 	.short	(.L_234 - .L_233)
.L_233:
        /*001c*/ 	.word	0x00000000
        /*0020*/ 	.short	0x0003
        /*0022*/ 	.short	0x0018
        /*0024*/ 	.byte	0x00, 0xf0, 0x11, 0x00


	//----- nvinfo : EIATTR_KPARAM_INFO
	.align		4
.L_234:
        /*0028*/ 	.byte	0x04, 0x17
        /*002a*/ 	.short	(.L_236 - .L_235)
.L_235:
        /*002c*/ 	.word	0x00000000
        /*0030*/ 	.short	0x0002
        /*0032*/ 	.short	0x0010
        /*0034*/ 	.byte	0x00, 0xf5, 0x21, 0x00


	//----- nvinfo : EIATTR_KPARAM_INFO
	.align		4
.L_236:
        /*0038*/ 	.byte	0x04, 0x17
        /*003a*/ 	.short	(.L_238 - .L_237)
.L_237:
        /*003c*/ 	.word	0x00000000
        /*0040*/ 	.short	0x0001
        /*0042*/ 	.short	0x0008
        /*0044*/ 	.byte	0x00, 0xf5, 0x21, 0x00


	//----- nvinfo : EIATTR_KPARAM_INFO
	.align		4
.L_238:
        /*0048*/ 	.byte	0x04, 0x17
        /*004a*/ 	.short	(.L_240 - .L_239)
.L_239:
        /*004c*/ 	.word	0x00000000
        /*0050*/ 	.short	0x0000
        /*0052*/ 	.short	0x0000
        /*0054*/ 	.byte	0x00, 0xf5, 0x21, 0x00


	//----- nvinfo : EIATTR_SPARSE_MMA_MASK
	.align		4
.L_240:
        /*0058*/ 	.byte	0x03, 0x50
        /*005a*/ 	.short	0x0000


	//----- nvinfo : EIATTR_MAXREG_COUNT
	.align		4
        /*005c*/ 	.byte	0x03, 0x1b
        /*005e*/ 	.short	0x00ff


	//----- nvinfo : EIATTR_MERCURY_ISA_VERSION
	.align		4
        /*0060*/ 	.byte	0x03, 0x5f
        /*0062*/ 	.short	0x0101


	//----- nvinfo : EIATTR_VRC_CTA_INIT_COUNT
	.align		4
        /*0064*/ 	.byte	0x02, 0x4a
	.zero		1
	.zero		1


	//----- nvinfo : EIATTR_EXIT_INSTR_OFFSETS
	.align		4
        /*0068*/ 	.byte	0x04, 0x1c
        /*006a*/ 	.short	(.L_242 - .L_241)


	//   ....[0]....
.L_241:
        /*006c*/ 	.word	0x00000200


	//   ....[1]....
        /*0070*/ 	.word	0x000002c0


	//----- nvinfo : EIATTR_CBANK_PARAM_SIZE
	.align		4
.L_242:
        /*0074*/ 	.byte	0x03, 0x19
        /*0076*/ 	.short	0x0020


	//----- nvinfo : EIATTR_PARAM_CBANK
	.align		4
        /*0078*/ 	.byte	0x04, 0x0a
        /*007a*/ 	.short	(.L_244 - .L_243)
	.align		4
.L_243:
        /*007c*/ 	.word	index@(.nv.constant0._Z22backward_output_kernelPfS_S_ii)
        /*0080*/ 	.short	0x0380
        /*0082*/ 	.short	0x0020


	//----- nvinfo : EIATTR_SW_WAR
	.align		4
.L_244:
        /*0084*/ 	.byte	0x04, 0x36
        /*0086*/ 	.short	(.L_246 - .L_245)
.L_245:
        /*0088*/ 	.word	0x00000008
.L_246:


//--------------------- .nv.info._Z21forward_hidden_kernelPfS_S_S_S_iii --------------------------
	.section	.nv.info._Z21forward_hidden_kernelPfS_S_S_S_iii,"",@"SHT_CUDA_INFO"
	.sectionflags	@""
	.align	4


	//----- nvinfo : EIATTR_CUDA_API_VERSION
	.align		4
        /*0000*/ 	.byte	0x04, 0x37
        /*0002*/ 	.short	(.L_248 - .L_247)
.L_247:
        /*0004*/ 	.word	0x00000082


	//----- nvinfo : EIATTR_KPARAM_INFO
	.align		4
.L_248:
        /*0008*/ 	.byte	0x04, 0x17
        /*000a*/ 	.short	(.L_250 - .L_249)
.L_249:
        /*000c*/ 	.word	0x00000000
        /*0010*/ 	.short	0x0007
        /*0012*/ 	.short	0x0030
        /*0014*/ 	.byte	0x00, 0xf0, 0x11, 0x00


	//----- nvinfo : EIATTR_KPARAM_INFO
	.align		4
.L_250:
        /*0018*/ 	.byte	0x04, 0x17
        /*001a*/ 	.short	(.L_252 - .L_251)
.L_251:
        /*001c*/ 	.word	0x00000000
        /*0020*/ 	.short	0x0006
        /*0022*/ 	.short	0x002c
        /*0024*/ 	.byte	0x00, 0xf0, 0x11, 0x00


	//----- nvinfo : EIATTR_KPARAM_INFO
	.align		4
.L_252:
        /*0028*/ 	.byte	0x04, 0x17
        /*002a*/ 	.short	(.L_254 - .L_253)
.L_253:
        /*002c*/ 	.word	0x00000000
        /*0030*/ 	.short	0x0005
        /*0032*/ 	.short	0x0028
        /*0034*/ 	.byte	0x00, 0xf0, 0x11, 0x00


	//----- nvinfo : EIATTR_KPARAM_INFO
	.align		4
.L_254:
        /*0038*/ 	.byte	0x04, 0x17
        /*003a*/ 	.short	(.L_256 - .L_255)
.L_255:
        /*003c*/ 	.word	0x00000000
        /*0040*/ 	.short	0x0004
        /*0042*/ 	.short	0x0020
        /*0044*/ 	.byte	0x00, 0xf5, 0x21, 0x00


	//----- nvinfo : EIATTR_KPARAM_INFO
	.align		4
.L_256:
        /*0048*/ 	.byte	0x04, 0x17
        /*004a*/ 	.short	(.L_258 - .L_257)
.L_257:
        /*004c*/ 	.word	0x00000000
        /*0050*/ 	.short	0x0003
        /*0052*/ 	.short	0x0018
        /*0054*/ 	.byte	0x00, 0xf5, 0x21, 0x00


	//----- nvinfo : EIATTR_KPARAM_INFO
	.align		4
.L_258:
        /*0058*/ 	.byte	0x04, 0x17
        /*005a*/ 	.short	(.L_260 - .L_259)
.L_259:
        /*005c*/ 	.word	0x00000000
        /*0060*/ 	.short	0x0002
        /*0062*/ 	.short	0x0010
        /*0064*/ 	.byte	0x00, 0xf5, 0x21, 0x00


	//----- nvinfo : EIATTR_KPARAM_INFO
	.align		4
.L_260:
        /*0068*/ 	.byte	0x04, 0x17
        /*006a*/ 	.short	(.L_262 - .L_261)
.L_261:
        /*006c*/ 	.word	0x00000000
        /*0070*/ 	.short	0x0001
        /*0072*/ 	.short	0x0008
        /*0074*/ 	.byte	0x00, 0xf5, 0x21, 0x00


	//----- nvinfo : EIATTR_KPARAM_INFO
	.align		4
.L_262:
        /*0078*/ 	.byte	0x04, 0x17
        /*007a*/ 	.short	(.L_264 - .L_263)
.L_263:
        /*007c*/ 	.word	0x00000000
        /*0080*/ 	.short	0x0000
        /*0082*/ 	.short	0x0000
        /*0084*/ 	.byte	0x00, 0xf5, 0x21, 0x00


	//----- nvinfo : EIATTR_SPARSE_MMA_MASK
	.align		4
.L_264:
        /*0088*/ 	.byte	0x03, 0x50
        /*008a*/ 	.short	0x0000


	//----- nvinfo : EIATTR_MAXREG_COUNT
	.align		4
        /*008c*/ 	.byte	0x03, 0x1b
        /*008e*/ 	.short	0x00ff


	//----- nvinfo : EIATTR_MERCURY_ISA_VERSION
	.align		4
        /*0090*/ 	.byte	0x03, 0x5f
        /*0092*/ 	.short	0x0101


	//----- nvinfo : EIATTR_VRC_CTA_INIT_COUNT
	.align		4
        /*0094*/ 	.byte	0x02, 0x4a
	.zero		1
	.zero		1


	//----- nvinfo : EIATTR_EXIT_INSTR_OFFSETS
	.align		4
        /*0098*/ 	.byte	0x04, 0x1c
        /*009a*/ 	.short	(.L_266 - .L_265)


	//   ....[0]....
.L_265:
        /*009c*/ 	.word	0x000000a0


	//   ....[1]....
        /*00a0*/ 	.word	0x00000900


	//----- nvinfo : EIATTR_CBANK_PARAM_SIZE
	.align		4
.L_266:
        /*00a4*/ 	.byte	0x03, 0x19
        /*00a6*/ 	.short	0x0034


	//----- nvinfo : EIATTR_PARAM_CBANK
	.align		4
        /*00a8*/ 	.byte	0x04, 0x0a
        /*00aa*/ 	.short	(.L_268 - .L_267)
	.align		4
.L_267:
        /*00ac*/ 	.word	index@(.nv.constant0._Z21forward_hidden_kernelPfS_S_S_S_iii)
        /*00b0*/ 	.short	0x0380
        /*00b2*/ 	.short	0x0034


	//----- nvinfo : EIATTR_SW_WAR
	.align		4
.L_268:
        /*00b4*/ 	.byte	0x04, 0x36
        /*00b6*/ 	.short	(.L_270 - .L_269)
.L_269:
        /*00b8*/ 	.word	0x00000008
.L_270:


//--------------------- .nv.info._Z11relu_kernelPfS_i --------------------------
	.section	.nv.info._Z11relu_kernelPfS_i,"",@"SHT_CUDA_INFO"
	.sectionflags	@""
	.align	4


	//----- nvinfo : EIATTR_CUDA_API_VERSION
	.align		4
        /*0000*/ 	.byte	0x04, 0x37
        /*0002*/ 	.short	(.L_272 - .L_271)
.L_271:
        /*0004*/ 	.word	0x00000082


	//----- nvinfo : EIATTR_KPARAM_INFO
	.align		4
.L_272:
        /*0008*/ 	.byte	0x04, 0x17
        /*000a*/ 	.short	(.L_274 - .L_273)
.L_273:
        /*000c*/ 	.word	0x00000000
        /*0010*/ 	.short	0x0002
        /*0012*/ 	.short	0x0010
        /*0014*/ 	.byte	0x00, 0xf0, 0x11, 0x00


	//----- nvinfo : EIATTR_KPARAM_INFO
	.align		4
.L_274:
        /*0018*/ 	.byte	0x04, 0x17
        /*001a*/ 	.short	(.L_276 - .L_275)
.L_275:
        /*001c*/ 	.word	0x00000000
        /*0020*/ 	.short	0x0001
        /*0022*/ 	.short	0x0008
        /*0024*/ 	.byte	0x00, 0xf5, 0x21, 0x00


	//----- nvinfo : EIATTR_KPARAM_INFO
	.align		4
.L_276:
        /*0028*/ 	.byte	0x04, 0x17
        /*002a*/ 	.short	(.L_278 - .L_277)
.L_277:
        /*002c*/ 	.word	0x00000000
        /*0030*/ 	.short	0x0000
        /*0032*/ 	.short	0x0000
        /*0034*/ 	.byte	0x00, 0xf5, 0x21, 0x00


	//----- nvinfo : EIATTR_SPARSE_MMA_MASK
	.align		4
.L_278:
        /*0038*/ 	.byte	0x03, 0x50
        /*003a*/ 	.short	0x0000


	//----- nvinfo : EIATTR_MAXREG_COUNT
	.align		4
        /*003c*/ 	.byte	0x03, 0x1b
        /*003e*/ 	.short	0x00ff


	//----- nvinfo : EIATTR_MERCURY_ISA_VERSION
	.align		4
        /*0040*/ 	.byte	0x03, 0x5f
        /*0042*/ 	.short	0x0101


	//----- nvinfo : EIATTR_VRC_CTA_INIT_COUNT
	.align		4
        /*0044*/ 	.byte	0x02, 0x4a
	.zero		1
	.zero		1


	//----- nvinfo : EIATTR_EXIT_INSTR_OFFSETS
	.align		4
        /*0048*/ 	.byte	0x04, 0x1c
        /*004a*/ 	.short	(.L_280 - .L_279)


	//   ....[0]....
.L_279:
        /*004c*/ 	.word	0x00000070


	//   ....[1]....
        /*0050*/ 	.word	0x00000100


	//----- nvinfo : EIATTR_CBANK_PARAM_SIZE
	.align		4
.L_280:
        /*0054*/ 	.byte	0x03, 0x19
        /*0056*/ 	.short	0x0014


	//----- nvinfo : EIATTR_PARAM_CBANK
	.align		4
        /*0058*/ 	.byte	0x04, 0x0a
        /*005a*/ 	.short	(.L_282 - .L_281)
	.align		4
.L_281:
        /*005c*/ 	.word	index@(.nv.constant0._Z11relu_kernelPfS_i)
        /*0060*/ 	.short	0x0380
        /*0062*/ 	.short	0x0014


	//----- nvinfo : EIATTR_SW_WAR
	.align		4
.L_282:
        /*0064*/ 	.byte	0x04, 0x36
        /*0066*/ 	.short	(.L_284 - .L_283)
.L_283:
        /*0068*/ 	.word	0x00000008
.L_284:


//--------------------- .nv.info._Z15add_bias_kernelPfS_ii --------------------------
	.section	.nv.info._Z15add_bias_kernelPfS_ii,"",@"SHT_CUDA_INFO"
	.sectionflags	@""
	.align	4


	//----- nvinfo : EIATTR_CUDA_API_VERSION
	.align		4
        /*0000*/ 	.byte	0x04, 0x37
        /*0002*/ 	.short	(.L_286 - .L_285)
.L_285:
        /*0004*/ 	.word	0x00000082


	//----- nvinfo : EIATTR_KPARAM_INFO
	.align		4
.L_286:
        /*0008*/ 	.byte	0x04, 0x17
        /*000a*/ 	.short	(.L_288 - .L_287)
.L_287:
        /*000c*/ 	.word	0x00000000
        /*0010*/ 	.short	0x0003
        /*0012*/ 	.short	0x0014
        /*0014*/ 	.byte	0x00, 0xf0, 0x11, 0x00


	//----- nvinfo : EIATTR_KPARAM_INFO
	.align		4
.L_288:
        /*0018*/ 	.byte	0x04, 0x17
        /*001a*/ 	.short	(.L_290 - .L_289)
.L_289:
        /*001c*/ 	.word	0x00000000
        /*0020*/ 	.short	0x0002
        /*0022*/ 	.short	0x0010
        /*0024*/ 	.byte	0x00, 0xf0, 0x11, 0x00


	//----- nvinfo : EIATTR_KPARAM_INFO
	.align		4
.L_290:
        /*0028*/ 	.byte	0x04, 0x17
        /*002a*/ 	.short	(.L_292 - .L_291)
.L_291:
        /*002c*/ 	.word	0x00000000
        /*0030*/ 	.short	0x0001
        /*0032*/ 	.short	0x0008
        /*0034*/ 	.byte	0x00, 0xf5, 0x21, 0x00


	//----- nvinfo : EIATTR_KPARAM_INFO
	.align		4
.L_292:
        /*0038*/ 	.byte	0x04, 0x17
        /*003a*/ 	.short	(.L_294 - .L_293)
.L_293:
        /*003c*/ 	.word	0x00000000
        /*0040*/ 	.short	0x0000
        /*0042*/ 	.short	0x0000
        /*0044*/ 	.byte	0x00, 0xf5, 0x21, 0x00


	//----- nvinfo : EIATTR_SPARSE_MMA_MASK
	.align		4
.L_294:
        /*0048*/ 	.byte	0x03, 0x50
        /*004a*/ 	.short	0x0000


	//----- nvinfo : EIATTR_MAXREG_COUNT
	.align		4
        /*004c*/ 	.byte	0x03, 0x1b
        /*004e*/ 	.short	0x00ff


	//----- nvinfo : EIATTR_MERCURY_ISA_VERSION
	.align		4
        /*0050*/ 	.byte	0x03, 0x5f
        /*0052*/ 	.short	0x0101


	//----- nvinfo : EIATTR_VRC_CTA_INIT_COUNT
	.align		4
        /*0054*/ 	.byte	0x02, 0x4a
	.zero		1
	.zero		1


	//----- nvinfo : EIATTR_EXIT_INSTR_OFFSETS
	.align		4
        /*0058*/ 	.byte	0x04, 0x1c
        /*005a*/ 	.short	(.L_296 - .L_295)


	//   ....[0]....
.L_295:
        /*005c*/ 	.word	0x00000210


	//   ....[1]....
        /*0060*/ 	.word	0x00000310


	//----- nvinfo : EIATTR_CBANK_PARAM_SIZE
	.align		4
.L_296:
        /*0064*/ 	.byte	0x03, 0x19
        /*0066*/ 	.short	0x0018


	//----- nvinfo : EIATTR_PARAM_CBANK
	.align		4
        /*0068*/ 	.byte	0x04, 0x0a
        /*006a*/ 	.short	(.L_298 - .L_297)
	.align		4
.L_297:
        /*006c*/ 	.word	index@(.nv.constant0._Z15add_bias_kernelPfS_ii)
        /*0070*/ 	.short	0x0380
        /*0072*/ 	.short	0x0018


	//----- nvinfo : EIATTR_SW_WAR
	.align		4
.L_298:
        /*0074*/ 	.byte	0x04, 0x36
        /*0076*/ 	.short	(.L_300 - .L_299)
.L_299:
        /*0078*/ 	.word	0x00000008
.L_300:


//--------------------- .nv.info._Z13matmul_kernelPfS_S_iii --------------------------
	.section	.nv.info._Z13matmul_kernelPfS_S_iii,"",@"SHT_CUDA_INFO"
	.sectionflags	@""
	.align	4


	//----- nvinfo : EIATTR_CUDA_API_VERSION
	.align		4
        /*0000*/ 	.byte	0x04, 0x37
        /*0002*/ 	.short	(.L_302 - .L_301)
.L_301:
        /*0004*/ 	.word	0x00000082


	//----- nvinfo : EIATTR_KPARAM_INFO
	.align		4
.L_302:
        /*0008*/ 	.byte	0x04, 0x17
        /*000a*/ 	.short	(.L_304 - .L_303)
.L_303:
        /*000c*/ 	.word	0x00000000
        /*0010*/ 	.short	0x0005
        /*0012*/ 	.short	0x0020
        /*0014*/ 	.byte	0x00, 0xf0, 0x11, 0x00


	//----- nvinfo : EIATTR_KPARAM_INFO
	.align		4
.L_304:
        /*0018*/ 	.byte	0x04, 0x17
        /*001a*/ 	.short	(.L_306 - .L_305)
.L_305:
        /*001c*/ 	.word	0x00000000
        /*0020*/ 	.short	0x0004
        /*0022*/ 	.short	0x001c
        /*0024*/ 	.byte	0x00, 0xf0, 0x11, 0x00


	//----- nvinfo : EIATTR_KPARAM_INFO
	.align		4
.L_306:
        /*0028*/ 	.byte	0x04, 0x17
        /*002a*/ 	.short	(.L_308 - .L_307)
.L_307:
        /*002c*/ 	.word	0x00000000
        /*0030*/ 	.short	0x0003
        /*0032*/ 	.short	0x0018
        /*0034*/ 	.byte	0x00, 0xf0, 0x11, 0x00


	//----- nvinfo : EIATTR_KPARAM_INFO
	.align		4
.L_308:
        /*0038*/ 	.byte	0x04, 0x17
        /*003a*/ 	.short	(.L_310 - .L_309)
.L_309:
        /*003c*/ 	.word	0x00000000
        /*0040*/ 	.short	0x0002
        /*0042*/ 	.short	0x0010
        /*0044*/ 	.byte	0x00, 0xf5, 0x21, 0x00


	//----- nvinfo : EIATTR_KPARAM_INFO
	.align		4
.L_310:
        /*0048*/ 	.byte	0x04, 0x17
        /*004a*/ 	.short	(.L_312 - .L_311)
.L_311:
        /*004c*/ 	.word	0x00000000
        /*0050*/ 	.short	0x0001
        /*0052*/ 	.short	0x0008
        /*0054*/ 	.byte	0x00, 0xf5, 0x21, 0x00


	//----- nvinfo : EIATTR_KPARAM_INFO
	.align		4
.L_312:
        /*0058*/ 	.byte	0x04, 0x17
        /*005a*/ 	.short	(.L_314 - .L_313)
.L_313:
        /*005c*/ 	.word	0x00000000
        /*0060*/ 	.short	0x0000
        /*0062*/ 	.short	0x0000
        /*0064*/ 	.byte	0x00, 0xf5, 0x21, 0x00


	//----- nvinfo : EIATTR_SPARSE_MMA_MASK
	.align		4
.L_314:
        /*0068*/ 	.byte	0x03, 0x50
        /*006a*/ 	.short	0x0000


	//----- nvinfo : EIATTR_MAXREG_COUNT
	.align		4
        /*006c*/ 	.byte	0x03, 0x1b
        /*006e*/ 	.short	0x00ff


	//----- nvinfo : EIATTR_MERCURY_ISA_VERSION
	.align		4
        /*0070*/ 	.byte	0x03, 0x5f
        /*0072*/ 	.short	0x0101


	//----- nvinfo : EIATTR_VRC_CTA_INIT_COUNT
	.align		4
        /*0074*/ 	.byte	0x02, 0x4a
	.zero		1
	.zero		1


	//----- nvinfo : EIATTR_EXIT_INSTR_OFFSETS
	.align		4
        /*0078*/ 	.byte	0x04, 0x1c
        /*007a*/ 	.short	(.L_316 - .L_315)


	//   ....[0]....
.L_315:
        /*007c*/ 	.word	0x000000d0


	//   ....[1]....
        /*0080*/ 	.word	0x000008f0


	//----- nvinfo : EIATTR_CBANK_PARAM_SIZE
	.align		4
.L_316:
        /*0084*/ 	.byte	0x03, 0x19
        /*0086*/ 	.short	0x0024


	//----- nvinfo : EIATTR_PARAM_CBANK
	.align		4
        /*0088*/ 	.byte	0x04, 0x0a
        /*008a*/ 	.short	(.L_318 - .L_317)
	.align		4
.L_317:
        /*008c*/ 	.word	index@(.nv.constant0._Z13matmul_kernelPfS_S_iii)
        /*0090*/ 	.short	0x0380
        /*0092*/ 	.short	0x0024


	//----- nvinfo : EIATTR_SW_WAR
	.align		4
.L_318:
        /*0094*/ 	.byte	0x04, 0x36
        /*0096*/ 	.short	(.L_320 - .L_319)
.L_319:
        /*0098*/ 	.word	0x00000008
.L_320:


//--------------------- .nv.info._Z14softmax_kernelPfS_ii --------------------------
	.section	.nv.info._Z14softmax_kernelPfS_ii,"",@"SHT_CUDA_INFO"
	.sectionflags	@""
	.align	4


	//----- nvinfo : EIATTR_CUDA_API_VERSION
	.align		4
        /*0000*/ 	.byte	0x04, 0x37
        /*0002*/ 	.short	(.L_322 - .L_321)
.L_321:
        /*0004*/ 	.word	0x00000082


	//----- nvinfo : EIATTR_KPARAM_INFO
	.align		4
.L_322:
        /*0008*/ 	.byte	0x04, 0x17
        /*000a*/ 	.short	(.L_324 - .L_323)
.L_323:
        /*000c*/ 	.word	0x00000000
        /*0010*/ 	.short	0x0003
        /*0012*/ 	.short	0x0014
        /*0014*/ 	.byte	0x00, 0xf0, 0x11, 0x00


	//----- nvinfo : EIATTR_KPARAM_INFO
	.align		4
.L_324:
        /*0018*/ 	.byte	0x04, 0x17
        /*001a*/ 	.short	(.L_326 - .L_325)
.L_325:
        /*001c*/ 	.word	0x00000000
        /*0020*/ 	.short	0x0002
        /*0022*/ 	.short	0x0010
        /*0024*/ 	.byte	0x00, 0xf0, 0x11, 0x00


	//----- nvinfo : EIATTR_KPARAM_INFO
	.align		4
.L_326:
        /*0028*/ 	.byte	0x04, 0x17
        /*002a*/ 	.short	(.L_328 - .L_327)
.L_327:
        /*002c*/ 	.word	0x00000000
        /*0030*/ 	.short	0x0001
        /*0032*/ 	.short	0x0008
        /*0034*/ 	.byte	0x00, 0xf5, 0x21, 0x00


	//----- nvinfo : EIATTR_KPARAM_INFO
	.align		4
.L_328:
        /*0038*/ 	.byte	0x04, 0x17
        /*003a*/ 	.short	(.L_330 - .L_329)
.L_329:
        /*003c*/ 	.word	0x00000000
        /*0040*/ 	.short	0x0000
        /*0042*/ 	.short	0x0000
        /*0044*/ 	.byte	0x00, 0xf5, 0x21, 0x00


	//----- nvinfo : EIATTR_SPARSE_MMA_MASK
	.align		4
.L_330:
        /*0048*/ 	.byte	0x03, 0x50
        /*004a*/ 	.short	0x0000


	//----- nvinfo : EIATTR_MAXREG_COUNT
	.align		4
        /*004c*/ 	.byte	0x03, 0x1b
        /*004e*/ 	.short	0x00ff


	//----- nvinfo : EIATTR_MERCURY_ISA_VERSION
	.align		4
        /*0050*/ 	.byte	0x03, 0x5f
        /*0052*/ 	.short	0x0101


	//----- nvinfo : EIATTR_VRC_CTA_INIT_COUNT
	.align		4
        /*0054*/ 	.byte	0x02, 0x4a
	.zero		1
	.zero		1


	//----- nvinfo : EIATTR_EXIT_INSTR_OFFSETS
	.align		4
        /*0058*/ 	.byte	0x04, 0x1c
        /*005a*/ 	.short	(.L_332 - .L_331)


	//   ....[0]....
.L_331:
        /*005c*/ 	.word	0x00000070


	//   ....[1]....
        /*0060*/ 	.word	0x00001600


	//   ....[2]....
        /*0064*/ 	.word	0x000026a0


	//   ....[3]....
        /*0068*/ 	.word	0x00002ee0


	//   ....[4]....
        /*006c*/ 	.word	0x00003360


	//   ....[5]....
        /*0070*/ 	.word	0x00003530


	//----- nvinfo : EIATTR_CRS_STACK_SIZE
	.align		4
.L_332:
        /*0074*/ 	.byte	0x04, 0x1e
        /*0076*/ 	.short	(.L_334 - .L_333)
.L_333:
        /*0078*/ 	.word	0x00000000


	//----- nvinfo : EIATTR_CBANK_PARAM_SIZE
	.align		4
.L_334:
        /*007c*/ 	.byte	0x03, 0x19
        /*007e*/ 	.short	0x0018


	//----- nvinfo : EIATTR_PARAM_CBANK
	.align		4
        /*0080*/ 	.byte	0x04, 0x0a
        /*0082*/ 	.short	(.L_336 - .L_335)
	.align		4
.L_335:
        /*0084*/ 	.word	index@(.nv.constant0._Z14softmax_kernelPfS_ii)
        /*0088*/ 	.short	0x0380
        /*008a*/ 	.short	0x0018


	//----- nvinfo : EIATTR_SW_WAR
	.align		4
.L_336:
        /*008c*/ 	.byte	0x04, 0x36
        /*008e*/ 	.short	(.L_338 - .L_337)
.L_337:
        /*0090*/ 	.word	0x00000008
.L_338:


//--------------------- .nv.callgraph             --------------------------
	.section	.nv.callgraph,"",@"SHT_CUDA_CALLGRAPH"
	.align	4
	.sectionentsize	8
	.align		4
        /*0000*/ 	.word	0x00000000
	.align		4
        /*0004*/ 	.word	0xffffffff
	.align		4
        /*0008*/ 	.word	0x00000000
	.align		4
        /*000c*/ 	.word	0xfffffffe
	.align		4
        /*0010*/ 	.word	0x00000000
	.align		4
        /*0014*/ 	.word	0xfffffffd
	.align		4
        /*0018*/ 	.word	0x00000000
	.align		4
        /*001c*/ 	.word	0xfffffffc


//--------------------- .nv.constant4             --------------------------
	.section	.nv.constant4,"a",@progbits
	.align	8
	.align		8
.nv.constant4:
        /*0000*/ 	.dword	precalc_xorwow_matrix
	.align		8
        /*0008*/ 	.dword	precalc_xorwow_offset_matrix
	.align		8
        /*0010*/ 	.dword	mrg32k3aM1
	.align		8
        /*0018*/ 	.dword	mrg32k3aM2
	.align		8
        /*0020*/ 	.dword	mrg32k3aM1SubSeq
	.align		8
        /*0028*/ 	.dword	mrg32k3aM2SubSeq
	.align		8
        /*0030*/ 	.dword	mrg32k3aM1Seq
	.align		8
        /*0038*/ 	.dword	mrg32k3aM2Seq


//--------------------- .nv.constant3             --------------------------
	.section	.nv.constant3,"a",@progbits
	.align	8
.nv.constant3:
	.type		__cr_lgamma_table,@object
	.size		__cr_lgamma_table,(.L_8 - __cr_lgamma_table)
__cr_lgamma_table:
        /*0000*/ 	.byte	0x00, 0x00, 0x00, 0x00, 0x00, 0x00, 0x00, 0x00, 0x00, 0x00, 0x00, 0x00, 0x00, 0x00, 0x00, 0x00
        /*0010*/ 	.byte	0xef, 0x39, 0xfa, 0xfe, 0x42, 0x2e, 0xe6, 0x3f, 0x02, 0x20, 0x2a, 0xfa, 0x0b, 0xab, 0xfc, 0x3f
        /*0020*/ 	.byte	0xf9, 0x2c, 0x92, 0x7c, 0xa7, 0x6c, 0x09, 0x40, 0xc9, 0x79, 0x44, 0x3c, 0x64, 0x26, 0x13, 0x40
        /*0030*/ 	.byte	0xca, 0x01, 0xcf, 0x3a, 0x27, 0x51, 0x1a, 0x40, 0x30, 0xcc, 0x2d, 0xf3, 0xe1, 0x0c, 0x21, 0x40
        /*0040*/ 	.byte	0x0d, 0xb7, 0xfc, 0x82, 0x8e, 0x35, 0x25, 0x40
.L_8:


//--------------------- .text._Z23compute_accuracy_kernelPfS_Piii --------------------------
	.section	.text._Z23compute_accuracy_kernelPfS_Piii,"ax",@progbits
	.align	128
        .global         _Z23compute_accuracy_kernelPfS_Piii
        .type           _Z23compute_accuracy_kernelPfS_Piii,@function
        .size           _Z23compute_accuracy_kernelPfS_Piii,(.L_x_171 - _Z23compute_accuracy_kernelPfS_Piii)
        .other          _Z23compute_accuracy_kernelPfS_Piii,@"STO_CUDA_ENTRY STV_DEFAULT"
_Z23compute_accuracy_kernelPfS_Piii:
.text._Z23compute_accuracy_kernelPfS_Piii:
[----:B------:R-:W-:Y:S01]  /*0000*/  LDC R1, c[0x0][0x37c] ;  /* 0x0000df00ff017b82 */ /* 0x000fe20000000800 */
[----:B------:R-:W0:Y:S07]  /*0010*/  S2R R3, SR_TID.X ;  /* 0x0000000000037919 */ /* 0x000e2e0000002100 */
[----:B------:R-:W0:Y:S01]  /*0020*/  S2UR UR4, SR_CTAID.X ;  /* 0x00000000000479c3 */ /* 0x000e220000002500 */
[----:B------:R-:W1:Y:S07]  /*0030*/  LDCU UR5, c[0x0][0x398] ;  /* 0x00007300ff0577ac */ /* 0x000e6e0008000800 */
[----:B------:R-:W0:Y:S02]  /*0040*/  LDC R8, c[0x0][0x360] ;  /* 0x0000d800ff087b82 */ /* 0x000e240000000800 */
[----:B0-----:R-:W-:-:S05]  /*0050*/  IMAD R8, R8, UR4, R3 ;  /* 0x0000000408087c24 */ /* 0x001fca000f8e0203 */
[----:B-1----:R-:W-:-:S13]  /*0060*/  ISETP.GE.AND P0, PT, R8, UR5, PT ;  /* 0x0000000508007c0c */ /* 0x002fda000bf06270 */
[----:B------:R-:W-:Y:S05]  /*0070*/  @P0 EXIT ;  /* 0x000000000000094d */ /* 0x000fea0003800000 */
[----:B------:R-:W0:Y:S01]  /*0080*/  LDCU UR5, c[0x0][0x39c] ;  /* 0x00007380ff0577ac */ /* 0x000e220008000800 */
[----:B------:R-:W-:Y:S02]  /*0090*/  IMAD.MOV.U32 R0, RZ, RZ, RZ ;  /* 0x000000ffff007224 */ /* 0x000fe400078e00ff */
[----:B------:R-:W-:Y:S01]  /*00a0*/  IMAD.MOV.U32 R11, RZ, RZ, RZ ;  /* 0x000000ffff0b7224 */ /* 0x000fe200078e00ff */
[----:B------:R-:W1:Y:S01]  /*00b0*/  LDCU.64 UR8, c[0x0][0x358] ;  /* 0x00006b00ff0877ac */ /* 0x000e620008000a00 */
[----:B0-----:R-:W-:-:S09]  /*00c0*/  UISETP.GE.AND UP0, UPT, UR5, 0x2, UPT ;  /* 0x000000020500788c */ /* 0x001fd2000bf06270 */
[----:B-1----:R-:W-:Y:S05]  /*00d0*/  BRA.U !UP0, `(.L_x_0) ;  /* 0x0000000908c47547 */ /* 0x002fea000b800000 */
[----:B------:R-:W0:Y:S01]  /*00e0*/  LDCU.64 UR10, c[0x0][0x380] ;  /* 0x00007000ff0a77ac */ /* 0x000e220008000a00 */
[----:B------:R-:W-:-:S04]  /*00f0*/  IMAD R8, R8, UR5, RZ ;  /* 0x0000000508087c24 */ /* 0x000fc8000f8e02ff */
[----:B------:R-:W-:Y:S01]  /*0100*/  IMAD.SHL.U32 R2, R8, 0x4, RZ ;  /* 0x0000000408027824 */ /* 0x000fe200078e00ff */
[----:B------:R-:W-:-:S04]  /*0110*/  SHF.R.S32.HI R9, RZ, 0x1f, R8 ;  /* 0x0000001fff097819 */ /* 0x000fc80000011408 */
[----:B------:R-:W-:Y:S02]  /*0120*/  SHF.L.U64.HI R6, R8, 0x2, R9 ;  /* 0x0000000208067819 */ /* 0x000fe40000010209 */
[----:B0-----:R-:W-:-:S04]  /*0130*/  IADD3 R4, P0, PT, R2, UR10, RZ ;  /* 0x0000000a02047c10 */ /* 0x001fc8000ff1e0ff */
[----:B------:R-:W-:-:S05]  /*0140*/  IADD3.X R5, PT, PT, R6, UR11, RZ, P0, !PT ;  /* 0x0000000b06057c10 */ /* 0x000fca00087fe4ff */
[----:B------:R0:W5:Y:S01]  /*0150*/  LDG.E R10, desc[UR8][R4.64] ;  /* 0x00000008040a7981 */ /* 0x000162000c1e1900 */
[----:B------:R-:W-:Y:S01]  /*0160*/  UIADD3 UR4, UPT, UPT, UR5, -0x1, URZ ;  /* 0xffffffff05047890 */ /* 0x000fe2000fffe0ff */
[----:B------:R-:W-:Y:S01]  /*0170*/  IMAD.MOV.U32 R11, RZ, RZ, RZ ;  /* 0x000000ffff0b7224 */ /* 0x000fe200078e00ff */
[----:B------:R-:W-:Y:S01]  /*0180*/  UIADD3 UR5, UPT, UPT, UR5, -0x2, URZ ;  /* 0xfffffffe05057890 */ /* 0x000fe2000fffe0ff */
[----:B------:R-:W-:Y:S01]  /*0190*/  IMAD.MOV.U32 R3, RZ, RZ, 0x1 ;  /* 0x00000001ff037424 */ /* 0x000fe200078e00ff */
[----:B------:R-:W-:Y:S01]  /*01a0*/  ULOP3.LUT UR6, UR4, 0x7, URZ, 0xc0, !UPT ;  /* 0x0000000704067892 */ /* 0x000fe2000f8ec0ff */
[----:B------:R-:W-:Y:S01]  /*01b0*/  IMAD.MOV.U32 R0, RZ, RZ, RZ ;  /* 0x000000ffff007224 */ /* 0x000fe200078e00ff */
[----:B------:R-:W-:-:S09]  /*01c0*/  UISETP.GE.U32.AND UP0, UPT, UR5, 0x7, UPT ;  /* 0x000000070500788c */ /* 0x000fd2000bf06070 */
[----:B0-----:R-:W-:Y:S05]  /*01d0*/  BRA.U !UP0, `(.L_x_1) ;  /* 0x00000005083c7547 */ /* 0x001fea000b800000 */
[----:B------:R-:W0:Y:S01]  /*01e0*/  LDCU.64 UR12, c[0x0][0x388] ;  /* 0x00007100ff0c77ac */ /* 0x000e220008000a00 */
[----:B------:R-:W-:Y:S01]  /*01f0*/  IADD3 R2, P0, PT, R2, 0x10, RZ ;  /* 0x0000001002027810 */ /* 0x000fe20007f1e0ff */
[----:B------:R-:W-:Y:S02]  /*0200*/  IMAD.MOV.U32 R12, RZ, RZ, RZ ;  /* 0x000000ffff0c7224 */ /* 0x000fe400078e00ff */
[----:B------:R-:W-:Y:S01]  /*0210*/  IMAD.MOV.U32 R11, RZ, RZ, RZ ;  /* 0x000000ffff0b7224 */ /* 0x000fe200078e00ff */
[----:B------:R-:W-:Y:S01]  /*0220*/  ULOP3.LUT UR5, UR4, 0xfffffff8, URZ, 0xc0, !UPT ;  /* 0xfffffff804057892 */ /* 0x000fe2000f8ec0ff */
[----:B------:R-:W-:Y:S01]  /*0230*/  IMAD.X R3, RZ, RZ, R6, P0 ;  /* 0x000000ffff037224 */ /* 0x000fe200000e0606 */
[----:B------:R-:W-:Y:S01]  /*0240*/  IADD3 R6, P0, PT, R2, UR10, RZ ;  /* 0x0000000a02067c10 */ /* 0x000fe2000ff1e0ff */
[----:B------:R-:W-:-:S03]  /*0250*/  IMAD.MOV.U32 R0, RZ, RZ, RZ ;  /* 0x000000ffff007224 */ /* 0x000fc600078e00ff */
[----:B------:R-:W-:Y:S02]  /*0260*/  IADD3.X R7, PT, PT, R3, UR11, RZ, P0, !PT ;  /* 0x0000000b03077c10 */ /* 0x000fe400087fe4ff */
[----:B0-----:R-:W-:-:S04]  /*0270*/  IADD3 R2, P1, PT, R2, UR12, RZ ;  /* 0x0000000c02027c10 */ /* 0x001fc8000ff3e0ff */
[----:B------:R-:W-:-:S09]  /*0280*/  IADD3.X R3, PT, PT, R3, UR13, RZ, P1, !PT ;  /* 0x0000000d03037c10 */ /* 0x000fd20008ffe4ff */
.L_x_2:
[----:B------:R-:W2:Y:S04]  /*0290*/  LDG.E R17, desc[UR8][R6.64+-0xc] ;  /* 0xfffff40806117981 */ /* 0x000ea8000c1e1900 */
[----:B------:R-:W3:Y:S04]  /*02a0*/  LDG.E R27, desc[UR8][R6.64+-0x8] ;  /* 0xfffff808061b7981 */ /* 0x000ee8000c1e1900 */
[----:B------:R-:W4:Y:S04]  /*02b0*/  LDG.E R24, desc[UR8][R6.64+-0x4] ;  /* 0xfffffc0806187981 */ /* 0x000f28000c1e1900 */
        /* <DEDUP_REMOVED lines=10> */
[----:B------:R0:W4:Y:S01]  /*0360*/  LDG.E R18, desc[UR8][R6.64+0x10] ;  /* 0x0000100806127981 */ /* 0x000122000c1e1900 */
[----:B--2--5:R-:W-:-:S04]  /*0370*/  FSETP.GT.AND P0, PT, R17, R10, PT ;  /* 0x0000000a1100720b */ /* 0x024fc80003f04000 */
[----:B------:R-:W-:Y:S02]  /*0380*/  FSEL R10, R17, R10, P0 ;  /* 0x0000000a110a7208 */ /* 0x000fe40000000000 */
[----:B------:R-:W2:Y:S02]  /*0390*/  LDG.E R17, desc[UR8][R2.64+0x10] ;  /* 0x0000100802117981 */ /* 0x000ea4000c1e1900 */
[----:B---3--:R-:W-:-:S04]  /*03a0*/  FSETP.GT.AND P3, PT, R27, R10, PT ;  /* 0x0000000a1b00720b */ /* 0x008fc80003f64000 */
[----:B------:R-:W-:Y:S02]  /*03b0*/  FSEL R27, R27, R10, P3 ;  /* 0x0000000a1b1b7208 */ /* 0x000fe40001800000 */
[----:B------:R1:W3:Y:S02]  /*03c0*/  LDG.E R10, desc[UR8][R2.64+0xc] ;  /* 0x00000c08020a7981 */ /* 0x0002e4000c1e1900 */
[----:B----4-:R-:W-:-:S04]  /*03d0*/  FSETP.GT.AND P4, PT, R24, R27, PT ;  /* 0x0000001b1800720b */ /* 0x010fc80003f84000 */
[----:B------:R-:W-:Y:S02]  /*03e0*/  FSEL R24, R24, R27, P4 ;  /* 0x0000001b18187208 */ /* 0x000fe40002000000 */
[----:B------:R-:W-:Y:S01]  /*03f0*/  FSETP.GT.AND P5, PT, R23, 0.5, PT ;  /* 0x3f0000001700780b */ /* 0x000fe20003fa4000 */
[----:B------:R-:W-:Y:S01]  /*0400*/  VIADD R23, R12, 0x1 ;  /* 0x000000010c177836 */ /* 0x000fe20000000000 */
[CC--:B------:R-:W-:Y:S02]  /*0410*/  FSETP.GT.AND P2, PT, R25.reuse, R24.reuse, PT ;  /* 0x000000181900720b */ /* 0x0c0fe40003f44000 */
[----:B------:R-:W-:Y:S01]  /*0420*/  FSETP.GT.AND P1, PT, R22, 0.5, PT ;  /* 0x3f0000001600780b */ /* 0x000fe20003f24000 */
[----:B------:R-:W-:Y:S01]  /*0430*/  VIADD R22, R12, 0x2 ;  /* 0x000000020c167836 */ /* 0x000fe20000000000 */
[----:B------:R-:W-:Y:S02]  /*0440*/  FSEL R27, R25, R24, P2 ;  /* 0x00000018191b7208 */ /* 0x000fe40001000000 */
[----:B------:R-:W-:-:S02]  /*0450*/  SEL R25, R23, R0, P0 ;  /* 0x0000000017197207 */ /* 0x000fc40000000000 */
[----:B------:R-:W-:Y:S01]  /*0460*/  FSETP.GT.AND P6, PT, R21, 0.5, PT ;  /* 0x3f0000001500780b */ /* 0x000fe20003fc4000 */
[----:B------:R-:W-:Y:S01]  /*0470*/  VIADD R21, R12, 0x3 ;  /* 0x000000030c157836 */ /* 0x000fe20000000000 */
[----:B------:R-:W-:Y:S01]  /*0480*/  SEL R25, R22, R25, P3 ;  /* 0x0000001916197207 */ /* 0x000fe20001800000 */
[----:B------:R-:W-:Y:S01]  /*0490*/  VIADD R0, R12, 0x4 ;  /* 0x000000040c007836 */ /* 0x000fe20000000000 */
[----:B------:R-:W-:Y:S02]  /*04a0*/  FSETP.GT.AND P0, PT, R20, R27, PT ;  /* 0x0000001b1400720b */ /* 0x000fe40003f04000 */
[----:B------:R-:W-:Y:S02]  /*04b0*/  SEL R25, R21, R25, P4 ;  /* 0x0000001915197207 */ /* 0x000fe40002000000 */
[----:B------:R-:W-:Y:S02]  /*04c0*/  FSETP.GT.AND P3, PT, R14, 0.5, PT ;  /* 0x3f0000000e00780b */ /* 0x000fe40003f64000 */
[----:B------:R-:W-:Y:S01]  /*04d0*/  @!P5 SEL R22, R23, R11, P6 ;  /* 0x0000000b1716d207 */ /* 0x000fe20003000000 */
[----:B------:R-:W-:Y:S01]  /*04e0*/  VIADD R11, R12, 0x5 ;  /* 0x000000050c0b7836 */ /* 0x000fe20000000000 */
[----:B------:R-:W-:-:S02]  /*04f0*/  FSEL R20, R20, R27, P0 ;  /* 0x0000001b14147208 */ /* 0x000fc40000000000 */
[----:B------:R-:W-:Y:S02]  /*0500*/  FSETP.GT.AND P5, PT, R13, 0.5, PT ;  /* 0x3f0000000d00780b */ /* 0x000fe40003fa4000 */
[----:B------:R-:W-:Y:S01]  /*0510*/  SEL R25, R0, R25, P2 ;  /* 0x0000001900197207 */ /* 0x000fe20001000000 */
[----:B------:R-:W-:Y:S01]  /*0520*/  VIADD R14, R12, 0x6 ;  /* 0x000000060c0e7836 */ /* 0x000fe20000000000 */
[----:B------:R-:W-:Y:S02]  /*0530*/  FSETP.GT.AND P4, PT, R15, R20, PT ;  /* 0x000000140f00720b */ /* 0x000fe40003f84000 */
[----:B------:R-:W-:Y:S02]  /*0540*/  @!P1 SEL R0, R21, R22, P5 ;  /* 0x0000001615009207 */ /* 0x000fe40002800000 */
[----:B------:R-:W-:Y:S02]  /*0550*/  SEL R25, R11, R25, P0 ;  /* 0x000000190b197207 */ /* 0x000fe40000000000 */
[----:B------:R-:W-:-:S02]  /*0560*/  FSETP.GT.AND P1, PT, R16, 0.5, PT ;  /* 0x3f0000001000780b */ /* 0x000fc40003f24000 */
[----:B------:R-:W-:Y:S02]  /*0570*/  SEL R25, R14, R25, P4 ;  /* 0x000000190e197207 */ /* 0x000fe40002000000 */
[----:B------:R-:W-:Y:S01]  /*0580*/  @!P3 SEL R14, R11, R0, P1 ;  /* 0x000000000b0eb207 */ /* 0x000fe20000800000 */
[C---:B------:R-:W-:Y:S02]  /*0590*/  VIADD R0, R12.reuse, 0x7 ;  /* 0x000000070c007836 */ /* 0x040fe40000000000 */
[----:B------:R-:W-:Y:S01]  /*05a0*/  VIADD R12, R12, 0x8 ;  /* 0x000000080c0c7836 */ /* 0x000fe20000000000 */
[----:B------:R-:W-:-:S04]  /*05b0*/  FSEL R20, R15, R20, P4 ;  /* 0x000000140f147208 */ /* 0x000fc80002000000 */
[----:B------:R-:W-:Y:S02]  /*05c0*/  ISETP.NE.AND P4, PT, R12, UR5, PT ;  /* 0x000000050c007c0c */ /* 0x000fe4000bf85270 */
[CC--:B------:R-:W-:Y:S02]  /*05d0*/  FSETP.GT.AND P0, PT, R19.reuse, R20.reuse, PT ;  /* 0x000000141300720b */ /* 0x0c0fe40003f04000 */
[----:B0-----:R-:W-:Y:S02]  /*05e0*/  IADD3 R6, P2, PT, R6, 0x20, RZ ;  /* 0x0000002006067810 */ /* 0x001fe40007f5e0ff */
[----:B------:R-:W-:Y:S02]  /*05f0*/  FSEL R19, R19, R20, P0 ;  /* 0x0000001413137208 */ /* 0x000fe40000000000 */
[----:B-1----:R-:W-:Y:S01]  /*0600*/  IADD3 R2, P5, PT, R2, 0x20, RZ ;  /* 0x0000002002027810 */ /* 0x002fe20007fbe0ff */
[----:B------:R-:W-:Y:S01]  /*0610*/  IMAD.X R7, RZ, RZ, R7, P2 ;  /* 0x000000ffff077224 */ /* 0x000fe200010e0607 */
[----:B------:R-:W-:-:S02]  /*0620*/  FSETP.GT.AND P2, PT, R18, R19, PT ;  /* 0x000000131200720b */ /* 0x000fc40003f44000 */
[----:B------:R-:W-:Y:S01]  /*0630*/  SEL R25, R0, R25, P0 ;  /* 0x0000001900197207 */ /* 0x000fe20000000000 */
[----:B------:R-:W-:Y:S01]  /*0640*/  IMAD.X R3, RZ, RZ, R3, P5 ;  /* 0x000000ffff037224 */ /* 0x000fe200028e0603 */
[----:B--2---:R-:W-:Y:S02]  /*0650*/  FSETP.GT.AND P3, PT, R17, 0.5, PT ;  /* 0x3f0000001100780b */ /* 0x004fe40003f64000 */
[----:B---3--:R-:W-:-:S04]  /*0660*/  FSETP.GT.AND P1, PT, R10, 0.5, PT ;  /* 0x3f0000000a00780b */ /* 0x008fc80003f24000 */
[----:B------:R-:W-:Y:S02]  /*0670*/  SEL R11, R0, R14, P1 ;  /* 0x0000000e000b7207 */ /* 0x000fe40000800000 */
[----:B------:R-:W-:Y:S02]  /*0680*/  FSEL R10, R18, R19, P2 ;  /* 0x00000013120a7208 */ /* 0x000fe40001000000 */
[C---:B------:R-:W-:Y:S02]  /*0690*/  SEL R11, R12.reuse, R11, P3 ;  /* 0x0000000b0c0b7207 */ /* 0x040fe40001800000 */
[----:B------:R-:W-:Y:S01]  /*06a0*/  SEL R0, R12, R25, P2 ;  /* 0x000000190c007207 */ /* 0x000fe20001000000 */
[----:B------:R-:W-:Y:S06]  /*06b0*/  @P4 BRA `(.L_x_2) ;  /* 0xfffffff800f44947 */ /* 0x000fec000383ffff */
[----:B------:R-:W-:-:S07]  /*06c0*/  VIADD R3, R12, 0x1 ;  /* 0x000000010c037836 */ /* 0x000fce0000000000 */
.L_x_1:
[----:B------:R-:W-:-:S09]  /*06d0*/  UISETP.NE.AND UP0, UPT, UR6, URZ, UPT ;  /* 0x000000ff0600728c */ /* 0x000fd2000bf05270 */
[----:B------:R-:W-:Y:S05]  /*06e0*/  BRA.U !UP0, `(.L_x_0) ;  /* 0x0000000508407547 */ /* 0x000fea000b800000 */
[----:B------:R-:W-:Y:S02]  /*06f0*/  UISETP.GE.U32.AND UP0, UPT, UR6, 0x4, UPT ;  /* 0x000000040600788c */ /* 0x000fe4000bf06070 */
[----:B------:R-:W-:-:S04]  /*0700*/  ULOP3.LUT UR5, UR4, 0x3, URZ, 0xc0, !UPT ;  /* 0x0000000304057892 */ /* 0x000fc8000f8ec0ff */
[----:B------:R-:W-:-:S03]  /*0710*/  UISETP.NE.AND UP1, UPT, UR5, URZ, UPT ;  /* 0x000000ff0500728c */ /* 0x000fc6000bf25270 */
[----:B------:R-:W-:Y:S08]  /*0720*/  BRA.U !UP0, `(.L_x_3) ;  /* 0x0000000108907547 */ /* 0x000ff0000b800000 */
[----:B------:R-:W0:Y:S01]  /*0730*/  LDCU.64 UR6, c[0x0][0x388] ;  /* 0x00007100ff0677ac */ /* 0x000e220008000a00 */
[----:B------:R-:W-:Y:S01]  /*0740*/  IADD3 R2, P0, PT, R8, R3, RZ ;  /* 0x0000000308027210 */ /* 0x000fe20007f1e0ff */
[----:B------:R-:W-:-:S04]  /*0750*/  IMAD.WIDE.U32 R6, R3, 0x4, R4 ;  /* 0x0000000403067825 */ /* 0x000fc800078e0004 */
[----:B------:R-:W-:Y:S01]  /*0760*/  IMAD.X R13, RZ, RZ, R9, P0 ;  /* 0x000000ffff0d7224 */ /* 0x000fe200000e0609 */
[----:B------:R-:W2:Y:S04]  /*0770*/  LDG.E R15, desc[UR8][R6.64] ;  /* 0x00000008060f7981 */ /* 0x000ea8000c1e1900 */
[----:B------:R-:W3:Y:S04]  /*0780*/  LDG.E R17, desc[UR8][R6.64+0x4] ;  /* 0x0000040806117981 */ /* 0x000ee8000c1e1900 */
[----:B------:R-:W4:Y:S01]  /*0790*/  LDG.E R19, desc[UR8][R6.64+0x8] ;  /* 0x0000080806137981 */ /* 0x000f22000c1e1900 */
[----:B0-----:R-:W-:-:S03]  /*07a0*/  LEA R12, P0, R2, UR6, 0x2 ;  /* 0x00000006020c7c11 */ /* 0x001fc6000f8010ff */
[----:B------:R-:W4:Y:S01]  /*07b0*/  LDG.E R21, desc[UR8][R6.64+0xc] ;  /* 0x00000c0806157981 */ /* 0x000f22000c1e1900 */
[----:B------:R-:W-:-:S05]  /*07c0*/  LEA.HI.X R13, R2, UR7, R13, 0x2, P0 ;  /* 0x00000007020d7c11 */ /* 0x000fca00080f140d */
[----:B------:R-:W4:Y:S04]  /*07d0*/  LDG.E R14, desc[UR8][R12.64+0x4] ;  /* 0x000004080c0e7981 */ /* 0x000f28000c1e1900 */
[----:B------:R-:W4:Y:S04]  /*07e0*/  LDG.E R18, desc[UR8][R12.64+0xc] ;  /* 0x00000c080c127981 */ /* 0x000f28000c1e1900 */
[----:B------:R-:W4:Y:S04]  /*07f0*/  LDG.E R2, desc[UR8][R12.64] ;  /* 0x000000080c027981 */ /* 0x000f28000c1e1900 */
[----:B------:R-:W4:Y:S01]  /*0800*/  LDG.E R16, desc[UR8][R12.64+0x8] ;  /* 0x000008080c107981 */ /* 0x000f22000c1e1900 */
[----:B--2--5:R-:W-:-:S04]  /*0810*/  FSETP.GT.AND P1, PT, R15, R10, PT ;  /* 0x0000000a0f00720b */ /* 0x024fc80003f24000 */
[----:B------:R-:W-:-:S04]  /*0820*/  FSEL R10, R15, R10, P1 ;  /* 0x0000000a0f0a7208 */ /* 0x000fc80000800000 */
[----:B---3--:R-:W-:Y:S01]  /*0830*/  FSETP.GT.AND P3, PT, R17, R10, PT ;  /* 0x0000000a1100720b */ /* 0x008fe20003f64000 */
[----:B------:R-:W-:-:S03]  /*0840*/  VIADD R15, R3, 0x1 ;  /* 0x00000001030f7836 */ /* 0x000fc60000000000 */
[----:B------:R-:W-:Y:S02]  /*0850*/  FSEL R10, R17, R10, P3 ;  /* 0x0000000a110a7208 */ /* 0x000fe40001800000 */
[----:B----4-:R-:W-:Y:S02]  /*0860*/  FSETP.GT.AND P4, PT, R14, 0.5, PT ;  /* 0x3f0000000e00780b */ /* 0x010fe40003f84000 */
[----:B------:R-:W-:Y:S02]  /*0870*/  FSETP.GT.AND P0, PT, R19, R10, PT ;  /* 0x0000000a1300720b */ /* 0x000fe40003f04000 */
[C---:B------:R-:W-:Y:S02]  /*0880*/  SEL R0, R3.reuse, R0, P1 ;  /* 0x0000000003007207 */ /* 0x040fe40000800000 */
[----:B------:R-:W-:Y:S02]  /*0890*/  FSETP.GT.AND P5, PT, R18, 0.5, PT ;  /* 0x3f0000001200780b */ /* 0x000fe40003fa4000 */
[----:B------:R-:W-:Y:S01]  /*08a0*/  FSETP.GT.AND P2, PT, R2, 0.5, PT ;  /* 0x3f0000000200780b */ /* 0x000fe20003f44000 */
[----:B------:R-:W-:Y:S01]  /*08b0*/  VIADD R2, R3, 0x2 ;  /* 0x0000000203027836 */ /* 0x000fe20000000000 */
[----:B------:R-:W-:-:S02]  /*08c0*/  FSEL R10, R19, R10, P0 ;  /* 0x0000000a130a7208 */ /* 0x000fc40000000000 */
[----:B------:R-:W-:Y:S02]  /*08d0*/  SEL R0, R15, R0, P3 ;  /* 0x000000000f007207 */ /* 0x000fe40001800000 */
[C---:B------:R-:W-:Y:S01]  /*08e0*/  @!P4 SEL R15, R3.reuse, R11, P2 ;  /* 0x0000000b030fc207 */ /* 0x040fe20001000000 */
[----:B------:R-:W-:Y:S01]  /*08f0*/  VIADD R11, R3, 0x3 ;  /* 0x00000003030b7836 */ /* 0x000fe20000000000 */
[----:B------:R-:W-:Y:S02]  /*0900*/  FSETP.GT.AND P2, PT, R21, R10, PT ;  /* 0x0000000a1500720b */ /* 0x000fe40003f44000 */
[----:B------:R-:W-:Y:S02]  /*0910*/  SEL R0, R2, R0, P0 ;  /* 0x0000000002007207 */ /* 0x000fe40000000000 */
[----:B------:R-:W-:Y:S01]  /*0920*/  FSETP.GT.AND P1, PT, R16, 0.5, PT ;  /* 0x3f0000001000780b */ /* 0x000fe20003f24000 */
[----:B------:R-:W-:Y:S01]  /*0930*/  VIADD R3, R3, 0x4 ;  /* 0x0000000403037836 */ /* 0x000fe20000000000 */
[----:B------:R-:W-:-:S02]  /*0940*/  SEL R0, R11, R0, P2 ;  /* 0x000000000b007207 */ /* 0x000fc40001000000 */
[----:B------:R-:W-:Y:S02]  /*0950*/  FSEL R10, R21, R10, P2 ;  /* 0x0000000a150a7208 */ /* 0x000fe40001000000 */
[----:B------:R-:W-:-:S07]  /*0960*/  @!P5 SEL R11, R2, R15, P1 ;  /* 0x0000000f020bd207 */ /* 0x000fce0000800000 */
.L_x_3:
[----:B------:R-:W-:Y:S05]  /*0970*/  BRA.U !UP1, `(.L_x_0) ;  /* 0x00000001099c7547 */ /* 0x000fea000b800000 */
[----:B------:R-:W-:Y:S02]  /*0980*/  UISETP.NE.AND UP0, UPT, UR5, 0x1, UPT ;  /* 0x000000010500788c */ /* 0x000fe4000bf05270 */
[----:B------:R-:W-:-:S04]  /*0990*/  ULOP3.LUT UR4, UR4, 0x1, URZ, 0xc0, !UPT ;  /* 0x0000000104047892 */ /* 0x000fc8000f8ec0ff */
[----:B------:R-:W-:-:S03]  /*09a0*/  UISETP.NE.U32.AND UP1, UPT, UR4, 0x1, UPT ;  /* 0x000000010400788c */ /* 0x000fc6000bf25070 */
[----:B------:R-:W-:Y:S08]  /*09b0*/  BRA.U !UP0, `(.L_x_4) ;  /* 0x0000000108587547 */ /* 0x000ff0000b800000 */
[----:B------:R-:W0:Y:S01]  /*09c0*/  LDCU.64 UR4, c[0x0][0x388] ;  /* 0x00007100ff0477ac */ /* 0x000e220008000a00 */
[----:B------:R-:W-:-:S05]  /*09d0*/  IADD3 R2, P0, PT, R8, R3, RZ ;  /* 0x0000000308027210 */ /* 0x000fca0007f1e0ff */
[----:B------:R-:W-:Y:S01]  /*09e0*/  IMAD.X R7, RZ, RZ, R9, P0 ;  /* 0x000000ffff077224 */ /* 0x000fe200000e0609 */
[----:B0-----:R-:W-:-:S04]  /*09f0*/  LEA R12, P0, R2, UR4, 0x2 ;  /* 0x00000004020c7c11 */ /* 0x001fc8000f8010ff */
[----:B------:R-:W-:Y:S01]  /*0a00*/  LEA.HI.X R13, R2, UR5, R7, 0x2, P0 ;  /* 0x00000005020d7c11 */ /* 0x000fe200080f1407 */
[----:B------:R-:W-:-:S04]  /*0a10*/  IMAD.WIDE.U32 R6, R3, 0x4, R4 ;  /* 0x0000000403067825 */ /* 0x000fc800078e0004 */
[----:B------:R-:W2:Y:S04]  /*0a20*/  LDG.E R14, desc[UR8][R12.64+0x4] ;  /* 0x000004080c0e7981 */ /* 0x000ea8000c1e1900 */
[----:B------:R-:W3:Y:S04]  /*0a30*/  LDG.E R15, desc[UR8][R6.64] ;  /* 0x00000008060f7981 */ /* 0x000ee8000c1e1900 */
[----:B------:R-:W4:Y:S04]  /*0a40*/  LDG.E R17, desc[UR8][R6.64+0x4] ;  /* 0x0000040806117981 */ /* 0x000f28000c1e1900 */
[----:B------:R-:W4:Y:S01]  /*0a50*/  LDG.E R2, desc[UR8][R12.64] ;  /* 0x000000080c027981 */ /* 0x000f22000c1e1900 */
[----:B--2---:R-:W-:-:S02]  /*0a60*/  FSETP.GT.AND P2, PT, R14, 0.5, PT ;  /* 0x3f0000000e00780b */ /* 0x004fc40003f44000 */
[----:B---3-5:R-:W-:-:S04]  /*0a70*/  FSETP.GT.AND P0, PT, R15, R10, PT ;  /* 0x0000000a0f00720b */ /* 0x028fc80003f04000 */
[----:B------:R-:W-:Y:S01]  /*0a80*/  FSEL R10, R15, R10, P0 ;  /* 0x0000000a0f0a7208 */ /* 0x000fe20000000000 */
[C---:B------:R-:W-:Y:S01]  /*0a90*/  VIADD R15, R3.reuse, 0x1 ;  /* 0x00000001030f7836 */ /* 0x040fe20000000000 */
[----:B------:R-:W-:Y:S02]  /*0aa0*/  SEL R0, R3, R0, P0 ;  /* 0x0000000003007207 */ /* 0x000fe40000000000 */
[----:B----4-:R-:W-:Y:S02]  /*0ab0*/  FSETP.GT.AND P1, PT, R17, R10, PT ;  /* 0x0000000a1100720b */ /* 0x010fe40003f24000 */
[----:B------:R-:W-:Y:S02]  /*0ac0*/  FSETP.GT.AND P0, PT, R2, 0.5, PT ;  /* 0x3f0000000200780b */ /* 0x000fe40003f04000 */
[----:B------:R-:W-:Y:S02]  /*0ad0*/  SEL R0, R15, R0, P1 ;  /* 0x000000000f007207 */ /* 0x000fe40000800000 */
[C---:B------:R-:W-:Y:S01]  /*0ae0*/  @!P2 SEL R15, R3.reuse, R11, P0 ;  /* 0x0000000b030fa207 */ /* 0x040fe20000000000 */
[----:B------:R-:W-:Y:S01]  /*0af0*/  VIADD R3, R3, 0x2 ;  /* 0x0000000203037836 */ /* 0x000fe20000000000 */
[----:B------:R-:W-:-:S03]  /*0b00*/  FSEL R10, R17, R10, P1 ;  /* 0x0000000a110a7208 */ /* 0x000fc60000800000 */
[----:B------:R-:W-:-:S07]  /*0b10*/  IMAD.MOV.U32 R11, RZ, RZ, R15 ;  /* 0x000000ffff0b7224 */ /* 0x000fce00078e000f */
.L_x_4:
[----:B------:R-:W-:Y:S05]  /*0b20*/  BRA.U UP1, `(.L_x_0) ;  /* 0x0000000101307547 */ /* 0x000fea000b800000 */
[----:B------:R-:W0:Y:S01]  /*0b30*/  LDCU.64 UR4, c[0x0][0x388] ;  /* 0x00007100ff0477ac */ /* 0x000e220008000a00 */
[----:B------:R-:W-:Y:S01]  /*0b40*/  IADD3 R8, P0, PT, R8, R3, RZ ;  /* 0x0000000308087210 */ /* 0x000fe20007f1e0ff */
[----:B------:R-:W-:-:S04]  /*0b50*/  IMAD.WIDE.U32 R4, R3, 0x4, R4 ;  /* 0x0000000403047825 */ /* 0x000fc800078e0004 */
[----:B------:R-:W-:Y:S02]  /*0b60*/  IMAD.X R9, RZ, RZ, R9, P0 ;  /* 0x000000ffff097224 */ /* 0x000fe400000e0609 */
[----:B------:R-:W2:Y:S01]  /*0b70*/  LDG.E R5, desc[UR8][R4.64] ;  /* 0x0000000804057981 */ /* 0x000ea2000c1e1900 */
[----:B0-----:R-:W-:-:S04]  /*0b80*/  LEA R6, P0, R8, UR4, 0x2 ;  /* 0x0000000408067c11 */ /* 0x001fc8000f8010ff */
[----:B------:R-:W-:-:S05]  /*0b90*/  LEA.HI.X R7, R8, UR5, R9, 0x2, P0 ;  /* 0x0000000508077c11 */ /* 0x000fca00080f1409 */
[----:B------:R-:W3:Y:S01]  /*0ba0*/  LDG.E R6, desc[UR8][R6.64] ;  /* 0x0000000806067981 */ /* 0x000ee2000c1e1900 */
[----:B--2--5:R-:W-:-:S04]  /*0bb0*/  FSETP.GT.AND P0, PT, R5, R10, PT ;  /* 0x0000000a0500720b */ /* 0x024fc80003f04000 */
[----:B------:R-:W-:Y:S02]  /*0bc0*/  SEL R0, R3, R0, P0 ;  /* 0x0000000003007207 */ /* 0x000fe40000000000 */
[----:B---3--:R-:W-:-:S04]  /*0bd0*/  FSETP.GT.AND P1, PT, R6, 0.5, PT ;  /* 0x3f0000000600780b */ /* 0x008fc80003f24000 */
[----:B------:R-:W-:-:S09]  /*0be0*/  SEL R11, R3, R11, P1 ;  /* 0x0000000b030b7207 */ /* 0x000fd20000800000 */
.L_x_0:
[----:B------:R-:W-:-:S13]  /*0bf0*/  ISETP.NE.AND P0, PT, R0, R11, PT ;  /* 0x0000000b0000720c */ /* 0x000fda0003f05270 */
[----:B------:R-:W-:Y:S05]  /*0c00*/  @P0 EXIT ;  /* 0x000000000000094d */ /* 0x000fea0003800000 */
[----:B------:R-:W0:Y:S01]  /*0c10*/  S2R R0, SR_LANEID ;  /* 0x0000000000007919 */ /* 0x000e220000000000 */
[----:B------:R-:W1:Y:S01]  /*0c20*/  LDC.64 R2, c[0x0][0x390] ;  /* 0x0000e400ff027b82 */ /* 0x000e620000000a00 */
[----:B------:R-:W-:Y:S02]  /*0c30*/  VOTEU.ANY UR4, UPT, PT ;  /* 0x0000000000047886 */ /* 0x000fe400038e0100 */
[----:B------:R-:W-:Y:S02]  /*0c40*/  UFLO.U32 UR5, UR4 ;  /* 0x00000004000572bd */ /* 0x000fe400080e0000 */
[----:B------:R-:W1:Y:S04]  /*0c50*/  POPC R5, UR4 ;  /* 0x0000000400057d09 */ /* 0x000e680008000000 */
[----:B0-----:R-:W-:-:S13]  /*0c60*/  ISETP.EQ.U32.AND P0, PT, R0, UR5, PT ;  /* 0x0000000500007c0c */ /* 0x001fda000bf02070 */
[----:B-1----:R-:W-:Y:S01]  /*0c70*/  @P0 REDG.E.ADD.STRONG.GPU desc[UR8][R2.64], R5 ;  /* 0x000000050200098e */ /* 0x002fe2000c12e108 */
[----:B------:R-:W-:Y:S05]  /*0c80*/  EXIT ;  /* 0x000000000000794d */ /* 0x000fea0003800000 */
.L_x_5:
[----:B------:R-:W-:-:S00]  /*0c90*/  BRA `(.L_x_5) ;  /* 0xfffffffc00fc7947 */ /* 0x000fc0000383ffff */
[----:B------:R-:W-:-:S00]  /*0ca0*/  NOP ;  /* 0x0000000000007918 */ /* 0x000fc00000000000 */
        /* <DEDUP_REMOVED lines=13> */
.L_x_171:


//--------------------- .text._Z19compute_loss_kernelPfS_S_ii --------------------------
	.section	.text._Z19compute_loss_kernelPfS_S_ii,"ax",@progbits
	.align	128
        .global         _Z19compute_loss_kernelPfS_S_ii
        .type           _Z19compute_loss_kernelPfS_S_ii,@function
        .size           _Z19compute_loss_kernelPfS_S_ii,(.L_x_172 - _Z19compute_loss_kernelPfS_S_ii)
        .other          _Z19compute_loss_kernelPfS_S_ii,@"STO_CUDA_ENTRY STV_DEFAULT"
_Z19compute_loss_kernelPfS_S_ii:
.text._Z19compute_loss_kernelPfS_S_ii:
[----:B------:R-:W-:Y:S01]  /*0000*/  LDC R1, c[0x0][0x37c] ;  /* 0x0000df00ff017b82 */ /* 0x000fe20000000800 */
[----:B------:R-:W0:Y:S07]  /*0010*/  S2R R2, SR_TID.X ;  /* 0x0000000000027919 */ /* 0x000e2e0000002100 */
[----:B------:R-:W0:Y:S01]  /*0020*/  S2UR UR6, SR_CTAID.X ;  /* 0x00000000000679c3 */ /* 0x000e220000002500 */
[----:B------:R-:W1:Y:S01]  /*0030*/  LDCU.64 UR4, c[0x0][0x398] ;  /* 0x00007300ff0477ac */ /* 0x000e620008000a00 */
[----:B------:R-:W-:Y:S01]  /*0040*/  BSSY.RECONVERGENT B0, `(.L_x_6) ;  /* 0x0000027000007945 */ /* 0x000fe20003800200 */
[----:B------:R-:W-:-:S05]  /*0050*/  HFMA2 R0, -RZ, RZ, 0, 0 ;  /* 0x00000000ff007431 */ /* 0x000fca00000001ff */
[----:B------:R-:W0:Y:S01]  /*0060*/  LDC R3, c[0x0][0x360] ;  /* 0x0000d800ff037b82 */ /* 0x000e220000000800 */
[----:B-1----:R-:W-:Y:S01]  /*0070*/  UIMAD UR4, UR5, UR4, URZ ;  /* 0x00000004050472a4 */ /* 0x002fe2000f8e02ff */
[----:B0-----:R-:W-:Y:S01]  /*0080*/  IMAD R7, R3, UR6, R2 ;  /* 0x0000000603077c24 */ /* 0x001fe2000f8e0202 */
[----:B------:R-:W0:Y:S04]  /*0090*/  LDCU.64 UR6, c[0x0][0x358] ;  /* 0x00006b00ff0677ac */ /* 0x000e280008000a00 */
[----:B------:R-:W-:-:S13]  /*00a0*/  ISETP.GE.AND P0, PT, R7, UR4, PT ;  /* 0x0000000407007c0c */ /* 0x000fda000bf06270 */
[----:B------:R-:W-:Y:S05]  /*00b0*/  @P0 BRA `(.L_x_7) ;  /* 0x00000000007c0947 */ /* 0x000fea0003800000 */
[----:B------:R-:W1:Y:S02]  /*00c0*/  LDC.64 R4, c[0x0][0x388] ;  /* 0x0000e200ff047b82 */ /* 0x000e640000000a00 */
[----:B-1----:R-:W-:-:S06]  /*00d0*/  IMAD.WIDE R4, R7, 0x4, R4 ;  /* 0x0000000407047825 */ /* 0x002fcc00078e0204 */
[----:B0-----:R-:W2:Y:S02]  /*00e0*/  LDG.E R4, desc[UR6][R4.64] ;  /* 0x0000000604047981 */ /* 0x001ea4000c1e1900 */
[----:B--2---:R-:W-:-:S13]  /*00f0*/  FSETP.GT.AND P0, PT, R4, 0.5, PT ;  /* 0x3f0000000400780b */ /* 0x004fda0003f04000 */
[----:B------:R-:W-:Y:S05]  /*0100*/  @!P0 BRA `(.L_x_7) ;  /* 0x0000000000688947 */ /* 0x000fea0003800000 */
[----:B------:R-:W0:Y:S02]  /*0110*/  LDC.64 R4, c[0x0][0x380] ;  /* 0x0000e000ff047b82 */ /* 0x000e240000000a00 */
[----:B0-----:R-:W-:-:S06]  /*0120*/  IMAD.WIDE R4, R7, 0x4, R4 ;  /* 0x0000000407047825 */ /* 0x001fcc00078e0204 */
[----:B------:R0:W2:Y:S01]  /*0130*/  LDG.E R4, desc[UR6][R4.64] ;  /* 0x0000000604047981 */ /* 0x0000a2000c1e1900 */
[----:B------:R-:W-:Y:S02]  /*0140*/  MOV R9, 0x3e055027 ;  /* 0x3e05502700097802 */ /* 0x000fe40000000f00 */
[----:B0-----:R-:W-:Y:S02]  /*0150*/  MOV R5, 0x7f800000 ;  /* 0x7f80000000057802 */ /* 0x001fe40000000f00 */
[----:B--2---:R-:W-:-:S04]  /*0160*/  FMNMX R6, R4, 1.0000000116860974231e-07, !PT ;  /* 0x33d6bf9504067809 */ /* 0x004fc80007800000 */
[C---:B------:R-:W-:Y:S02]  /*0170*/  IADD3 R0, PT, PT, R6.reuse, -0x3f2aaaab, RZ ;  /* 0xc0d5555506007810 */ /* 0x040fe40007ffe0ff */
[----:B------:R-:W-:Y:S02]  /*0180*/  ISETP.GT.U32.AND P0, PT, R6, 0x7f7fffff, PT ;  /* 0x7f7fffff0600780c */ /* 0x000fe40003f04070 */
[----:B------:R-:W-:-:S04]  /*0190*/  LOP3.LUT R7, R0, 0xff800000, RZ, 0xc0, !PT ;  /* 0xff80000000077812 */ /* 0x000fc800078ec0ff */
[----:B------:R-:W-:-:S05]  /*01a0*/  IADD3 R0, PT, PT, R6, -R7, RZ ;  /* 0x8000000706007210 */ /* 0x000fca0007ffe0ff */
[----:B------:R-:W-:Y:S01]  /*01b0*/  FADD R8, R0, -1 ;  /* 0xbf80000000087421 */ /* 0x000fe20000000000 */
[----:B------:R-:W-:-:S03]  /*01c0*/  I2FP.F32.S32 R0, R7 ;  /* 0x0000000700007245 */ /* 0x000fc60000201400 */
[----:B------:R-:W-:Y:S02]  /*01d0*/  FFMA R9, R8, -R9, 0.14084610342979431152 ;  /* 0x3e1039f608097423 */ /* 0x000fe40000000809 */
[----:B------:R-:W-:Y:S02]  /*01e0*/  FFMA R0, R0, 1.1920928955078125e-07, RZ ;  /* 0x3400000000007823 */ /* 0x000fe400000000ff */
[----:B------:R-:W-:-:S04]  /*01f0*/  FFMA R9, R8, R9, -0.12148627638816833496 ;  /* 0xbdf8cdcc08097423 */ /* 0x000fc80000000009 */
[----:B------:R-:W-:-:S04]  /*0200*/  FFMA R9, R8, R9, 0.13980610668659210205 ;  /* 0x3e0f295508097423 */ /* 0x000fc80000000009 */
[----:B------:R-:W-:-:S04]  /*0210*/  FFMA R9, R8, R9, -0.16684235632419586182 ;  /* 0xbe2ad8b908097423 */ /* 0x000fc80000000009 */
[----:B------:R-:W-:-:S04]  /*0220*/  FFMA R9, R8, R9, 0.20012299716472625732 ;  /* 0x3e4ced0b08097423 */ /* 0x000fc80000000009 */
[----:B------:R-:W-:-:S04]  /*0230*/  FFMA R9, R8, R9, -0.24999669194221496582 ;  /* 0xbe7fff2208097423 */ /* 0x000fc80000000009 */
[----:B------:R-:W-:-:S04]  /*0240*/  FFMA R9, R8, R9, 0.33333182334899902344 ;  /* 0x3eaaaa7808097423 */ /* 0x000fc80000000009 */
[----:B------:R-:W-:-:S04]  /*0250*/  FFMA R9, R8, R9, -0.5 ;  /* 0xbf00000008097423 */ /* 0x000fc80000000009 */
[----:B------:R-:W-:-:S04]  /*0260*/  FMUL R9, R8, R9 ;  /* 0x0000000908097220 */ /* 0x000fc80000400000 */
[----:B------:R-:W-:-:S04]  /*0270*/  FFMA R9, R8, R9, R8 ;  /* 0x0000000908097223 */ /* 0x000fc80000000008 */
[----:B------:R-:W-:Y:S01]  /*0280*/  FFMA R0, R0, 0.69314718246459960938, R9 ;  /* 0x3f31721800007823 */ /* 0x000fe20000000009 */
[----:B------:R-:W-:-:S04]  /*0290*/  @P0 FFMA R0, R6, R5, +INF ;  /* 0x7f80000006000423 */ /* 0x000fc80000000005 */
[----:B------:R-:W-:-:S07]  /*02a0*/  FADD R0, -R0, -RZ ;  /* 0x800000ff00007221 */ /* 0x000fce0000000100 */
.L_x_7:
[----:B0-----:R-:W-:Y:S05]  /*02b0*/  BSYNC.RECONVERGENT B0 ;  /* 0x0000000000007941 */ /* 0x001fea0003800200 */
.L_x_6:
[----:B------:R-:W0:Y:S01]  /*02c0*/  S2UR UR5, SR_CgaCtaId ;  /* 0x00000000000579c3 */ /* 0x000e220000008800 */
[----:B------:R-:W-:Y:S01]  /*02d0*/  UMOV UR4, 0x400 ;  /* 0x0000040000047882 */ /* 0x000fe20000000000 */
[----:B------:R-:W-:Y:S02]  /*02e0*/  ISETP.GE.U32.AND P1, PT, R3, 0x2, PT ;  /* 0x000000020300780c */ /* 0x000fe40003f26070 */
[----:B------:R-:W-:Y:S01]  /*02f0*/  ISETP.NE.AND P0, PT, R2, RZ, PT ;  /* 0x000000ff0200720c */ /* 0x000fe20003f05270 */
[----:B0-----:R-:W-:-:S06]  /*0300*/  ULEA UR4, UR5, UR4, 0x18 ;  /* 0x0000000405047291 */ /* 0x001fcc000f8ec0ff */
[----:B------:R-:W-:-:S05]  /*0310*/  LEA R5, R2, UR4, 0x2 ;  /* 0x0000000402057c11 */ /* 0x000fca000f8e10ff */
[----:B------:R0:W-:Y:S01]  /*0320*/  STS [R5], R0 ;  /* 0x0000000005007388 */ /* 0x0001e20000000800 */
[----:B------:R-:W-:Y:S06]  /*0330*/  BAR.SYNC.DEFER_BLOCKING 0x0 ;  /* 0x0000000000007b1d */ /* 0x000fec0000010000 */
[----:B------:R-:W-:Y:S05]  /*0340*/  @!P1 BRA `(.L_x_8) ;  /* 0x00000000002c9947 */ /* 0x000fea0003800000 */
.L_x_9:
[----:B------:R-:W-:-:S04]  /*0350*/  SHF.R.U32.HI R6, RZ, 0x1, R3 ;  /* 0x00000001ff067819 */ /* 0x000fc80000011603 */
[----:B------:R-:W-:-:S13]  /*0360*/  ISETP.GE.U32.AND P1, PT, R2, R6, PT ;  /* 0x000000060200720c */ /* 0x000fda0003f26070 */
[----:B0-----:R-:W-:Y:S01]  /*0370*/  @!P1 LEA R0, R6, R5, 0x2 ;  /* 0x0000000506009211 */ /* 0x001fe200078e10ff */
[----:B------:R-:W-:Y:S05]  /*0380*/  @!P1 LDS R7, [R5] ;  /* 0x0000000005079984 */ /* 0x000fea0000000800 */
[----:B------:R-:W0:Y:S02]  /*0390*/  @!P1 LDS R0, [R0] ;  /* 0x0000000000009984 */ /* 0x000e240000000800 */
[----:B0-----:R-:W-:-:S05]  /*03a0*/  @!P1 FADD R4, R0, R7 ;  /* 0x0000000700049221 */ /* 0x001fca0000000000 */
[----:B------:R1:W-:Y:S01]  /*03b0*/  @!P1 STS [R5], R4 ;  /* 0x0000000405009388 */ /* 0x0003e20000000800 */
[----:B------:R-:W-:Y:S01]  /*03c0*/  BAR.SYNC.DEFER_BLOCKING 0x0 ;  /* 0x0000000000007b1d */ /* 0x000fe20000010000 */
[----:B------:R-:W-:Y:S02]  /*03d0*/  ISETP.GT.U32.AND P1, PT, R3, 0x3, PT ;  /* 0x000000030300780c */ /* 0x000fe40003f24070 */
[----:B------:R-:W-:-:S11]  /*03e0*/  MOV R3, R6 ;  /* 0x0000000600037202 */ /* 0x000fd60000000f00 */
[----:B-1----:R-:W-:Y:S05]  /*03f0*/  @P1 BRA `(.L_x_9) ;  /* 0xfffffffc00d41947 */ /* 0x002fea000383ffff */
.L_x_8:
[----:B------:R-:W-:Y:S05]  /*0400*/  @P0 EXIT ;  /* 0x000000000000094d */ /* 0x000fea0003800000 */
[----:B------:R-:W1:Y:S01]  /*0410*/  S2UR UR5, SR_CgaCtaId ;  /* 0x00000000000579c3 */ /* 0x000e620000008800 */
[----:B------:R-:W-:-:S07]  /*0420*/  UMOV UR4, 0x400 ;  /* 0x0000040000047882 */ /* 0x000fce0000000000 */
[----:B------:R-:W2:Y:S01]  /*0430*/  LDC.64 R2, c[0x0][0x390] ;  /* 0x0000e400ff027b82 */ /* 0x000ea20000000a00 */
[----:B-1----:R-:W-:-:S09]  /*0440*/  ULEA UR4, UR5, UR4, 0x18 ;  /* 0x0000000405047291 */ /* 0x002fd2000f8ec0ff */
[----:B0-----:R-:W2:Y:S04]  /*0450*/  LDS R5, [UR4] ;  /* 0x00000004ff057984 */ /* 0x001ea80008000800 */
[----:B--2---:R-:W-:Y:S01]  /*0460*/  REDG.E.ADD.F32.FTZ.RN.STRONG.GPU desc[UR6][R2.64], R5 ;  /* 0x00000005020079a6 */ /* 0x004fe2000c12f306 */
[----:B------:R-:W-:Y:S05]  /*0470*/  EXIT ;  /* 0x000000000000794d */ /* 0x000fea0003800000 */
.L_x_10:
        /* <DEDUP_REMOVED lines=16> */
.L_x_172:


//--------------------- .text._Z19init_weights_kernelPfmif --------------------------
	.section	.text._Z19init_weights_kernelPfmif,"ax",@progbits
	.align	128
        .global         _Z19init_weights_kernelPfmif
        .type           _Z19init_weights_kernelPfmif,@function
        .size           _Z19init_weights_kernelPfmif,(.L_x_173 - _Z19init_weights_kernelPfmif)
        .other          _Z19init_weights_kernelPfmif,@"STO_CUDA_ENTRY STV_DEFAULT"
_Z19init_weights_kernelPfmif:
.text._Z19init_weights_kernelPfmif:
[----:B------:R-:W0:Y:S01]  /*0000*/  LDC R1, c[0x0][0x37c] ;  /* 0x0000df00ff017b82 */ /* 0x000e220000000800 */
[----:B------:R-:W1:Y:S07]  /*0010*/  S2R R3, SR_TID.X ;  /* 0x0000000000037919 */ /* 0x000e6e0000002100 */
[----:B------:R-:W1:Y:S01]  /*0020*/  S2UR UR4, SR_CTAID.X ;  /* 0x00000000000479c3 */ /* 0x000e620000002500 */
[----:B------:R-:W2:Y:S01]  /*0030*/  LDCU UR5, c[0x0][0x390] ;  /* 0x00007200ff0577ac */ /* 0x000ea20008000800 */
[----:B0-----:R-:W-:-:S06]  /*0040*/  VIADD R1, R1, 0xffffffd0 ;  /* 0xffffffd001017836 */ /* 0x001fcc0000000000 */
[----:B------:R-:W1:Y:S02]  /*0050*/  LDC R10, c[0x0][0x360] ;  /* 0x0000d800ff0a7b82 */ /* 0x000e640000000800 */
[----:B-1----:R-:W-:-:S05]  /*0060*/  IMAD R10, R10, UR4, R3 ;  /* 0x000000040a0a7c24 */ /* 0x002fca000f8e0203 */
[----:B--2---:R-:W-:-:S13]  /*0070*/  ISETP.GE.AND P0, PT, R10, UR5, PT ;  /* 0x000000050a007c0c */ /* 0x004fda000bf06270 */
[----:B------:R-:W-:Y:S05]  /*0080*/  @P0 EXIT ;  /* 0x000000000000094d */ /* 0x000fea0003800000 */
[----:B------:R-:W0:Y:S01]  /*0090*/  LDC.64 R2, c[0x0][0x388] ;  /* 0x0000e200ff027b82 */ /* 0x000e220000000a00 */
[----:B------:R-:W-:Y:S01]  /*00a0*/  ISETP.NE.AND P0, PT, R10, RZ, PT ;  /* 0x000000ff0a00720c */ /* 0x000fe20003f05270 */
[----:B------:R-:W1:Y:S01]  /*00b0*/  LDCU.64 UR6, c[0x0][0x358] ;  /* 0x00006b00ff0677ac */ /* 0x000e620008000a00 */
[----:B------:R-:W-:Y:S01]  /*00c0*/  BSSY.RECONVERGENT B0, `(.L_x_11) ;  /* 0x000025e000007945 */ /* 0x000fe20003800200 */
[----:B0-----:R-:W-:Y:S02]  /*00d0*/  LOP3.LUT R0, R2, 0xaad26b49, RZ, 0x3c, !PT ;  /* 0xaad26b4902007812 */ /* 0x001fe400078e3cff */
[----:B------:R-:W-:-:S03]  /*00e0*/  LOP3.LUT R2, R3, 0xf7dcefdd, RZ, 0x3c, !PT ;  /* 0xf7dcefdd03027812 */ /* 0x000fc600078e3cff */
[----:B------:R-:W-:Y:S02]  /*00f0*/  IMAD R0, R0, 0x4182bed5, RZ ;  /* 0x4182bed500007824 */ /* 0x000fe400078e02ff */
[----:B------:R-:W-:Y:S02]  /*0100*/  IMAD R9, R2, -0x658354e5, RZ ;  /* 0x9a7cab1b02097824 */ /* 0x000fe400078e02ff */
[C---:B------:R-:W-:Y:S01]  /*0110*/  VIADD R5, R0.reuse, 0x583f19 ;  /* 0x00583f1900057836 */ /* 0x040fe20000000000 */
[C---:B------:R-:W-:Y:S01]  /*0120*/  LOP3.LUT R6, R0.reuse, 0x159a55e5, RZ, 0x3c, !PT ;  /* 0x159a55e500067812 */ /* 0x040fe200078e3cff */
[C---:B------:R-:W-:Y:S01]  /*0130*/  VIADD R3, R0.reuse, 0x75bcd15 ;  /* 0x075bcd1500037836 */ /* 0x040fe20000000000 */
[----:B------:R-:W-:Y:S01]  /*0140*/  IADD3 R2, PT, PT, R0, 0x64f0c9, R9 ;  /* 0x0064f0c900027810 */ /* 0x000fe20007ffe009 */
[C---:B------:R-:W-:Y:S01]  /*0150*/  VIADD R7, R9.reuse, 0x1f123bb5 ;  /* 0x1f123bb509077836 */ /* 0x040fe20000000000 */
[----:B------:R-:W-:Y:S02]  /*0160*/  LOP3.LUT R4, R9, 0x5491333, RZ, 0x3c, !PT ;  /* 0x0549133309047812 */ /* 0x000fe400078e3cff */
[----:B------:R-:W-:Y:S01]  /*0170*/  SHF.R.S32.HI R0, RZ, 0x1f, R10 ;  /* 0x0000001fff007819 */ /* 0x000fe2000001140a */
[----:B------:R0:W-:Y:S04]  /*0180*/  STL.64 [R1], R2 ;  /* 0x0000000201007387 */ /* 0x0001e80000100a00 */
[----:B------:R0:W-:Y:S04]  /*0190*/  STL.64 [R1+0x8], R6 ;  /* 0x0000080601007387 */ /* 0x0001e80000100a00 */
[----:B------:R0:W-:Y:S01]  /*01a0*/  STL.64 [R1+0x10], R4 ;  /* 0x0000100401007387 */ /* 0x0001e20000100a00 */
[----:B-1----:R-:W-:Y:S05]  /*01b0*/  @!P0 BRA `(.L_x_12) ;  /* 0x0000002400388947 */ /* 0x002fea0003800000 */
[----:B------:R-:W-:Y:S02]  /*01c0*/  IMAD.MOV.U32 R13, RZ, RZ, R0 ;  /* 0x000000ffff0d7224 */ /* 0x000fe400078e0000 */
[----:B------:R-:W-:Y:S02]  /*01d0*/  IMAD.MOV.U32 R11, RZ, RZ, RZ ;  /* 0x000000ffff0b7224 */ /* 0x000fe400078e00ff */
[----:B0-----:R-:W-:-:S07]  /*01e0*/  IMAD.MOV.U32 R2, RZ, RZ, R10 ;  /* 0x000000ffff027224 */ /* 0x001fce00078e000a */
.L_x_21:
[----:B------:R-:W-:Y:S01]  /*01f0*/  LOP3.LUT R0, R2, 0x3, RZ, 0xc0, !PT ;  /* 0x0000000302007812 */ /* 0x000fe200078ec0ff */
[----:B------:R-:W-:Y:S03]  /*0200*/  BSSY.RECONVERGENT B1, `(.L_x_13) ;  /* 0x0000243000017945 */ /* 0x000fe60003800200 */
[----:B------:R-:W-:-:S04]  /*0210*/  ISETP.NE.U32.AND P0, PT, R0, RZ, PT ;  /* 0x000000ff0000720c */ /* 0x000fc80003f05070 */
[----:B------:R-:W-:-:S13]  /*0220*/  ISETP.NE.AND.EX P0, PT, RZ, RZ, PT, P0 ;  /* 0x000000ffff00720c */ /* 0x000fda0003f05300 */
[----:B0-----:R-:W-:Y:S05]  /*0230*/  @!P0 BRA `(.L_x_14) ;  /* 0x0000002000fc8947 */ /* 0x001fea0003800000 */
[----:B------:R-:W0:Y:S01]  /*0240*/  LDC.64 R8, c[0x4][RZ] ;  /* 0x01000000ff087b82 */ /* 0x000e220000000a00 */
[----:B------:R-:W-:Y:S01]  /*0250*/  IMAD.MOV.U32 R0, RZ, RZ, RZ ;  /* 0x000000ffff007224 */ /* 0x000fe200078e00ff */
[----:B------:R-:W-:Y:S02]  /*0260*/  CS2R R4, SRZ ;  /* 0x0000000000047805 */ /* 0x000fe4000001ff00 */
[----:B------:R-:W-:Y:S01]  /*0270*/  CS2R R6, SRZ ;  /* 0x0000000000067805 */ /* 0x000fe2000001ff00 */
[----:B------:R-:W-:Y:S02]  /*0280*/  IMAD.MOV.U32 R3, RZ, RZ, RZ ;  /* 0x000000ffff037224 */ /* 0x000fe400078e00ff */
[----:B0-----:R-:W-:-:S07]  /*0290*/  IMAD.WIDE.U32 R8, R11, 0xc80, R8 ;  /* 0x00000c800b087825 */ /* 0x001fce00078e0008 */
.L_x_16:
[----:B------:R-:W-:-:S06]  /*02a0*/  IMAD R12, R0, 0x4, R1 ;  /* 0x00000004000c7824 */ /* 0x000fcc00078e0201 */
[----:B------:R-:W5:Y:S01]  /*02b0*/  LDL R12, [R12+0x4] ;  /* 0x000004000c0c7983 */ /* 0x000f620000100800 */
[----:B------:R-:W-:-:S05]  /*02c0*/  UMOV UR4, URZ ;  /* 0x000000ff00047c82 */ /* 0x000fca0008000000 */
.L_x_15:
[----:B-----5:R-:W-:Y:S01]  /*02d0*/  SHF.R.U32.HI R22, RZ, UR4, R12 ;  /* 0x00000004ff167c19 */ /* 0x020fe2000801160c */
[----:B------:R-:W-:-:S03]  /*02e0*/  IMAD.SHL.U32 R14, R0, 0x20, RZ ;  /* 0x00000020000e7824 */ /* 0x000fc600078e00ff */
[----:B------:R-:W-:Y:S01]  /*02f0*/  LOP3.LUT R15, R22, 0x1, RZ, 0xc0, !PT ;  /* 0x00000001160f7812 */ /* 0x000fe200078ec0ff */
[----:B------:R-:W-:-:S03]  /*0300*/  VIADD R14, R14, UR4 ;  /* 0x000000040e0e7c36 */ /* 0x000fc60008000000 */
[----:B------:R-:W-:Y:S01]  /*0310*/  ISETP.NE.U32.AND P0, PT, R15, 0x1, PT ;  /* 0x000000010f00780c */ /* 0x000fe20003f05070 */
[----:B------:R-:W-:-:S03]  /*0320*/  IMAD R15, R14, 0x5, RZ ;  /* 0x000000050e0f7824 */ /* 0x000fc600078e02ff */
[----:B------:R-:W-:Y:S01]  /*0330*/  R2P PR, R22, 0x7e ;  /* 0x0000007e16007804 */ /* 0x000fe20000000000 */
[----:B------:R-:W-:-:S08]  /*0340*/  IMAD.WIDE.U32 R14, R15, 0x4, R8 ;  /* 0x000000040f0e7825 */ /* 0x000fd000078e0008 */
[----:B------:R-:W2:Y:S04]  /*0350*/  @!P0 LDG.E R16, desc[UR6][R14.64+0x10] ;  /* 0x000010060e108981 */ /* 0x000ea8000c1e1900 */
[----:B------:R-:W3:Y:S04]  /*0360*/  @P1 LDG.E R18, desc[UR6][R14.64+0x24] ;  /* 0x000024060e121981 */ /* 0x000ee8000c1e1900 */
[----:B------:R-:W4:Y:S04]  /*0370*/  @P2 LDG.E R20, desc[UR6][R14.64+0x38] ;  /* 0x000038060e142981 */ /* 0x000f28000c1e1900 */
[----:B------:R-:W4:Y:S04]  /*0380*/  @P3 LDG.E R24, desc[UR6][R14.64+0x4c] ;  /* 0x00004c060e183981 */ /* 0x000f28000c1e1900 */
[----:B------:R-:W4:Y:S04]  /*0390*/  @P4 LDG.E R26, desc[UR6][R14.64+0x60] ;  /* 0x000060060e1a4981 */ /* 0x000f28000c1e1900 */
[----:B------:R-:W4:Y:S04]  /*03a0*/  @!P0 LDG.E R17, desc[UR6][R14.64+0x4] ;  /* 0x000004060e118981 */ /* 0x000f28000c1e1900 */
[----:B------:R-:W4:Y:S04]  /*03b0*/  @!P0 LDG.E R19, desc[UR6][R14.64+0xc] ;  /* 0x00000c060e138981 */ /* 0x000f28000c1e1900 */
[----:B------:R-:W4:Y:S04]  /*03c0*/  @P1 LDG.E R21, desc[UR6][R14.64+0x18] ;  /* 0x000018060e151981 */ /* 0x000f28000c1e1900 */
[----:B------:R-:W4:Y:S04]  /*03d0*/  @P3 LDG.E R23, desc[UR6][R14.64+0x40] ;  /* 0x000040060e173981 */ /* 0x000f28000c1e1900 */
[----:B------:R-:W4:Y:S04]  /*03e0*/  @P5 LDG.E R25, desc[UR6][R14.64+0x70] ;  /* 0x000070060e195981 */ /* 0x000f28000c1e1900 */
[----:B------:R-:W4:Y:S01]  /*03f0*/  @P6 LDG.E R28, desc[UR6][R14.64+0x88] ;  /* 0x000088060e1c6981 */ /* 0x000f22000c1e1900 */
[----:B--2---:R-:W-:-:S03]  /*0400*/  @!P0 LOP3.LUT R5, R5, R16, RZ, 0x3c, !PT ;  /* 0x0000001005058212 */ /* 0x004fc600078e3cff */
[----:B------:R-:W2:Y:S01]  /*0410*/  @!P0 LDG.E R16, desc[UR6][R14.64] ;  /* 0x000000060e108981 */ /* 0x000ea2000c1e1900 */
[----:B---3--:R-:W-:-:S03]  /*0420*/  @P1 LOP3.LUT R5, R5, R18, RZ, 0x3c, !PT ;  /* 0x0000001205051212 */ /* 0x008fc600078e3cff */
[----:B------:R-:W3:Y:S01]  /*0430*/  @!P0 LDG.E R18, desc[UR6][R14.64+0x8] ;  /* 0x000008060e128981 */ /* 0x000ee2000c1e1900 */
[----:B----4-:R-:W-:-:S03]  /*0440*/  @P2 LOP3.LUT R5, R5, R20, RZ, 0x3c, !PT ;  /* 0x0000001405052212 */ /* 0x010fc600078e3cff */
[----:B------:R-:W4:Y:S01]  /*0450*/  @P1 LDG.E R20, desc[UR6][R14.64+0x14] ;  /* 0x000014060e141981 */ /* 0x000f22000c1e1900 */
[----:B------:R-:W-:-:S03]  /*0460*/  @P3 LOP3.LUT R5, R5, R24, RZ, 0x3c, !PT ;  /* 0x0000001805053212 */ /* 0x000fc600078e3cff */
[----:B------:R-:W4:Y:S01]  /*0470*/  @P5 LDG.E R24, desc[UR6][R14.64+0x74] ;  /* 0x000074060e185981 */ /* 0x000f22000c1e1900 */
[----:B------:R-:W-:-:S03]  /*0480*/  @P4 LOP3.LUT R5, R5, R26, RZ, 0x3c, !PT ;  /* 0x0000001a05054212 */ /* 0x000fc600078e3cff */
[----:B------:R-:W4:Y:S01]  /*0490*/  @P3 LDG.E R26, desc[UR6][R14.64+0x44] ;  /* 0x000044060e1a3981 */ /* 0x000f22000c1e1900 */
[----:B------:R-:W-:-:S03]  /*04a0*/  @!P0 LOP3.LUT R6, R6, R17, RZ, 0x3c, !PT ;  /* 0x0000001106068212 */ /* 0x000fc600078e3cff */
[----:B------:R-:W4:Y:S01]  /*04b0*/  @P1 LDG.E R17, desc[UR6][R14.64+0x20] ;  /* 0x000020060e111981 */ /* 0x000f22000c1e1900 */
[----:B------:R-:W-:-:S03]  /*04c0*/  @!P0 LOP3.LUT R4, R4, R19, RZ, 0x3c, !PT ;  /* 0x0000001304048212 */ /* 0x000fc600078e3cff */
[----:B------:R-:W4:Y:S01]  /*04d0*/  @P2 LDG.E R19, desc[UR6][R14.64+0x2c] ;  /* 0x00002c060e132981 */ /* 0x000f22000c1e1900 */
[----:B------:R-:W-:-:S03]  /*04e0*/  @P1 LOP3.LUT R6, R6, R21, RZ, 0x3c, !PT ;  /* 0x0000001506061212 */ /* 0x000fc600078e3cff */
[----:B------:R-:W4:Y:S01]  /*04f0*/  @P2 LDG.E R21, desc[UR6][R14.64+0x34] ;  /* 0x000034060e152981 */ /* 0x000f22000c1e1900 */
[----:B--2---:R-:W-:-:S03]  /*0500*/  @!P0 LOP3.LUT R3, R3, R16, RZ, 0x3c, !PT ;  /* 0x0000001003038212 */ /* 0x004fc600078e3cff */
[----:B------:R-:W2:Y:S01]  /*0510*/  @P1 LDG.E R16, desc[UR6][R14.64+0x1c] ;  /* 0x00001c060e101981 */ /* 0x000ea2000c1e1900 */
[----:B---3--:R-:W-:-:S03]  /*0520*/  @!P0 LOP3.LUT R7, R7, R18, RZ, 0x3c, !PT ;  /* 0x0000001207078212 */ /* 0x008fc600078e3cff */
[----:B------:R-:W3:Y:S01]  /*0530*/  @P2 LDG.E R18, desc[UR6][R14.64+0x28] ;  /* 0x000028060e122981 */ /* 0x000ee2000c1e1900 */
[----:B----4-:R-:W-:-:S03]  /*0540*/  @P1 LOP3.LUT R3, R3, R20, RZ, 0x3c, !PT ;  /* 0x0000001403031212 */ /* 0x010fc600078e3cff */
[----:B------:R-:W4:Y:S01]  /*0550*/  @P2 LDG.E R20, desc[UR6][R14.64+0x30] ;  /* 0x000030060e142981 */ /* 0x000f22000c1e1900 */
[----:B------:R-:W-:-:S03]  /*0560*/  @P5 LOP3.LUT R5, R5, R24, RZ, 0x3c, !PT ;  /* 0x0000001805055212 */ /* 0x000fc600078e3cff */
[----:B------:R-:W4:Y:S01]  /*0570*/  @P3 LDG.E R24, desc[UR6][R14.64+0x3c] ;  /* 0x00003c060e183981 */ /* 0x000f22000c1e1900 */
[----:B------:R-:W-:-:S03]  /*0580*/  @P1 LOP3.LUT R4, R4, R17, RZ, 0x3c, !PT ;  /* 0x0000001104041212 */ /* 0x000fc600078e3cff */
[----:B------:R-:W4:Y:S01]  /*0590*/  @P3 LDG.E R17, desc[UR6][R14.64+0x48] ;  /* 0x000048060e113981 */ /* 0x000f22000c1e1900 */
[----:B------:R-:W-:-:S03]  /*05a0*/  @P2 LOP3.LUT R6, R6, R19, RZ, 0x3c, !PT ;  /* 0x0000001306062212 */ /* 0x000fc600078e3cff */
[----:B------:R-:W4:Y:S01]  /*05b0*/  @P4 LDG.E R19, desc[UR6][R14.64+0x54] ;  /* 0x000054060e134981 */ /* 0x000f22000c1e1900 */
[----:B------:R-:W-:Y:S02]  /*05c0*/  @P2 LOP3.LUT R4, R4, R21, RZ, 0x3c, !PT ;  /* 0x0000001504042212 */ /* 0x000fe400078e3cff */
[----:B------:R-:W-:Y:S01]  /*05d0*/  @P3 LOP3.LUT R6, R6, R23, RZ, 0x3c, !PT ;  /* 0x0000001706063212 */ /* 0x000fe200078e3cff */
[----:B------:R-:W4:Y:S04]  /*05e0*/  @P4 LDG.E R21, desc[UR6][R14.64+0x5c] ;  /* 0x00005c060e154981 */ /* 0x000f28000c1e1900 */
[----:B------:R-:W4:Y:S01]  /*05f0*/  @P5 LDG.E R23, desc[UR6][R14.64+0x68] ;  /* 0x000068060e175981 */ /* 0x000f22000c1e1900 */
[----:B--2---:R-:W-:-:S03]  /*0600*/  @P1 LOP3.LUT R7, R7, R16, RZ, 0x3c, !PT ;  /* 0x0000001007071212 */ /* 0x004fc600078e3cff */
[----:B------:R-:W2:Y:S01]  /*0610*/  @P4 LDG.E R16, desc[UR6][R14.64+0x50] ;  /* 0x000050060e104981 */ /* 0x000ea2000c1e1900 */
[----:B---3--:R-:W-:-:S03]  /*0620*/  @P2 LOP3.LUT R3, R3, R18, RZ, 0x3c, !PT ;  /* 0x0000001203032212 */ /* 0x008fc600078e3cff */
[----:B------:R-:W3:Y:S01]  /*0630*/  @P4 LDG.E R18, desc[UR6][R14.64+0x58] ;  /* 0x000058060e124981 */ /* 0x000ee2000c1e1900 */
[----:B----4-:R-:W-:-:S03]  /*0640*/  @P2 LOP3.LUT R7, R7, R20, RZ, 0x3c, !PT ;  /* 0x0000001407072212 */ /* 0x010fc600078e3cff */
[----:B------:R-:W4:Y:S01]  /*0650*/  @P5 LDG.E R20, desc[UR6][R14.64+0x64] ;  /* 0x000064060e145981 */ /* 0x000f22000c1e1900 */
[----:B------:R-:W-:-:S03]  /*0660*/  @P3 LOP3.LUT R3, R3, R24, RZ, 0x3c, !PT ;  /* 0x0000001803033212 */ /* 0x000fc600078e3cff */
[----:B------:R-:W4:Y:S01]  /*0670*/  @P5 LDG.E R24, desc[UR6][R14.64+0x6c] ;  /* 0x00006c060e185981 */ /* 0x000f22000c1e1900 */
[----:B------:R-:W-:Y:S02]  /*0680*/  LOP3.LUT P0, RZ, R22, 0x80, RZ, 0xc0, !PT ;  /* 0x0000008016ff7812 */ /* 0x000fe4000780c0ff */
[----:B------:R-:W-:Y:S02]  /*0690*/  @P3 LOP3.LUT R7, R7, R26, RZ, 0x3c, !PT ;  /* 0x0000001a07073212 */ /* 0x000fe400078e3cff */
[----:B------:R-:W-:Y:S02]  /*06a0*/  @P3 LOP3.LUT R4, R4, R17, RZ, 0x3c, !PT ;  /* 0x0000001104043212 */ /* 0x000fe400078e3cff */
[----:B------:R-:W4:Y:S01]  /*06b0*/  @P6 LDG.E R17, desc[UR6][R14.64+0x7c] ;  /* 0x00007c060e116981 */ /* 0x000f22000c1e1900 */
[----:B------:R-:W-:-:S03]  /*06c0*/  @P4 LOP3.LUT R6, R6, R19, RZ, 0x3c, !PT ;  /* 0x0000001306064212 */ /* 0x000fc600078e3cff */
[----:B------:R-:W4:Y:S01]  /*06d0*/  @P6 LDG.E R19, desc[UR6][R14.64+0x84] ;  /* 0x000084060e136981 */ /* 0x000f22000c1e1900 */
[----:B------:R-:W-:-:S03]  /*06e0*/  @P4 LOP3.LUT R4, R4, R21, RZ, 0x3c, !PT ;  /* 0x0000001504044212 */ /* 0x000fc600078e3cff */
[----:B------:R-:W4:Y:S01]  /*06f0*/  @P0 LDG.E R26, desc[UR6][R14.64+0x9c] ;  /* 0x00009c060e1a0981 */ /* 0x000f22000c1e1900 */
[----:B------:R-:W-:-:S03]  /*0700*/  @P5 LOP3.LUT R6, R6, R23, RZ, 0x3c, !PT ;  /* 0x0000001706065212 */ /* 0x000fc600078e3cff */
        /* <DEDUP_REMOVED lines=10> */
[----:B------:R-:W-:Y:S02]  /*07b0*/  @P5 LOP3.LUT R4, R4, R25, RZ, 0x3c, !PT ;  /* 0x0000001904045212 */ /* 0x000fe400078e3cff */
[----:B------:R-:W-:Y:S02]  /*07c0*/  @P6 LOP3.LUT R5, R5, R28, RZ, 0x3c, !PT ;  /* 0x0000001c05056212 */ /* 0x000fe400078e3cff */
[----:B------:R-:W-:Y:S02]  /*07d0*/  @P6 LOP3.LUT R6, R6, R17, RZ, 0x3c, !PT ;  /* 0x0000001106066212 */ /* 0x000fe400078e3cff */
[----:B------:R-:W-:Y:S02]  /*07e0*/  @P6 LOP3.LUT R4, R4, R19, RZ, 0x3c, !PT ;  /* 0x0000001304046212 */ /* 0x000fe400078e3cff */
[----:B------:R-:W-:Y:S02]  /*07f0*/  @P0 LOP3.LUT R5, R5, R26, RZ, 0x3c, !PT ;  /* 0x0000001a05050212 */ /* 0x000fe400078e3cff */
[----:B------:R-:W-:-:S02]  /*0800*/  @P0 LOP3.LUT R6, R6, R21, RZ, 0x3c, !PT ;  /* 0x0000001506060212 */ /* 0x000fc400078e3cff */
[----:B------:R-:W-:Y:S02]  /*0810*/  @P0 LOP3.LUT R4, R4, R23, RZ, 0x3c, !PT ;  /* 0x0000001704040212 */ /* 0x000fe400078e3cff */
[----:B--2---:R-:W-:Y:S02]  /*0820*/  @P6 LOP3.LUT R3, R3, R16, RZ, 0x3c, !PT ;  /* 0x0000001003036212 */ /* 0x004fe400078e3cff */
[----:B---3--:R-:W-:Y:S02]  /*0830*/  @P6 LOP3.LUT R7, R7, R18, RZ, 0x3c, !PT ;  /* 0x0000001207076212 */ /* 0x008fe400078e3cff */
[----:B----4-:R-:W-:Y:S02]  /*0840*/  @P0 LOP3.LUT R3, R3, R20, RZ, 0x3c, !PT ;  /* 0x0000001403030212 */ /* 0x010fe400078e3cff */
[----:B------:R-:W-:Y:S02]  /*0850*/  @P0 LOP3.LUT R7, R7, R24, RZ, 0x3c, !PT ;  /* 0x0000001807070212 */ /* 0x000fe400078e3cff */
[----:B------:R-:W-:-:S13]  /*0860*/  R2P PR, R22.B1, 0x7f ;  /* 0x0000007f16007804 */ /* 0x000fda0000001000 */
[----:B------:R-:W2:Y:S04]  /*0870*/  @P0 LDG.E R18, desc[UR6][R14.64+0xa0] ;  /* 0x0000a0060e120981 */ /* 0x000ea8000c1e1900 */
[----:B------:R-:W3:Y:S04]  /*0880*/  @P0 LDG.E R19, desc[UR6][R14.64+0xa4] ;  /* 0x0000a4060e130981 */ /* 0x000ee8000c1e1900 */
[----:B------:R-:W4:Y:S04]  /*0890*/  @P0 LDG.E R20, desc[UR6][R14.64+0xa8] ;  /* 0x0000a8060e140981 */ /* 0x000f28000c1e1900 */
[----:B------:R-:W4:Y:S04]  /*08a0*/  @P0 LDG.E R21, desc[UR6][R14.64+0xac] ;  /* 0x0000ac060e150981 */ /* 0x000f28000c1e1900 */
[----:B------:R-:W4:Y:S04]  /*08b0*/  @P0 LDG.E R24, desc[UR6][R14.64+0xb0] ;  /* 0x0000b0060e180981 */ /* 0x000f28000c1e1900 */
[----:B------:R-:W4:Y:S04]  /*08c0*/  @P1 LDG.E R16, desc[UR6][R14.64+0xbc] ;  /* 0x0000bc060e101981 */ /* 0x000f28000c1e1900 */
[----:B------:R-:W4:Y:S04]  /*08d0*/  @P1 LDG.E R26, desc[UR6][R14.64+0xb4] ;  /* 0x0000b4060e1a1981 */ /* 0x000f28000c1e1900 */
        /* <DEDUP_REMOVED lines=11> */
[----:B------:R-:W-:Y:S01]  /*0990*/  LOP3.LUT P0, RZ, R22, 0x8000, RZ, 0xc0, !PT ;  /* 0x0000800016ff7812 */ /* 0x000fe2000780c0ff */
[----:B------:R-:W4:Y:S01]  /*09a0*/  @P2 LDG.E R24, desc[UR6][R14.64+0xd8] ;  /* 0x0000d8060e182981 */ /* 0x000f22000c1e1900 */
[----:B------:R-:W-:-:S03]  /*09b0*/  @P1 LOP3.LUT R7, R7, R16, RZ, 0x3c, !PT ;  /* 0x0000001007071212 */ /* 0x000fc600078e3cff */
[----:B------:R-:W4:Y:S01]  /*09c0*/  @P2 LDG.E R22, desc[UR6][R14.64+0xd0] ;  /* 0x0000d0060e162981 */ /* 0x000f22000c1e1900 */
[----:B------:R-:W-:-:S03]  /*09d0*/  @P1 LOP3.LUT R3, R3, R26, RZ, 0x3c, !PT ;  /* 0x0000001a03031212 */ /* 0x000fc600078e3cff */
[----:B------:R-:W4:Y:S01]  /*09e0*/  @P3 LDG.E R16, desc[UR6][R14.64+0xe4] ;  /* 0x0000e4060e103981 */ /* 0x000f22000c1e1900 */
[----:B------:R-:W-:-:S03]  /*09f0*/  @P1 LOP3.LUT R6, R6, R23, RZ, 0x3c, !PT ;  /* 0x0000001706061212 */ /* 0x000fc600078e3cff */
[----:B------:R-:W4:Y:S01]  /*0a00*/  @P3 LDG.E R26, desc[UR6][R14.64+0xdc] ;  /* 0x0000dc060e1a3981 */ /* 0x000f22000c1e1900 */
[----:B------:R-:W-:-:S03]  /*0a10*/  @P1 LOP3.LUT R4, R4, R17, RZ, 0x3c, !PT ;  /* 0x0000001104041212 */ /* 0x000fc600078e3cff */
        /* <DEDUP_REMOVED lines=43> */
[----:B------:R-:W-:-:S04]  /*0cd0*/  UIADD3 UR4, UPT, UPT, UR4, 0x10, URZ ;  /* 0x0000001004047890 */ /* 0x000fc8000fffe0ff */
[----:B------:R-:W-:Y:S01]  /*0ce0*/  UISETP.NE.AND UP0, UPT, UR4, 0x20, UPT ;  /* 0x000000200400788c */ /* 0x000fe2000bf05270 */
[----:B--2---:R-:W-:Y:S02]  /*0cf0*/  @P5 LOP3.LUT R5, R5, R18, RZ, 0x3c, !PT ;  /* 0x0000001205055212 */ /* 0x004fe400078e3cff */
[----:B---3--:R-:W-:Y:S02]  /*0d00*/  @P6 LOP3.LUT R6, R6, R19, RZ, 0x3c, !PT ;  /* 0x0000001306066212 */ /* 0x008fe400078e3cff */
[----:B----4-:R-:W-:Y:S02]  /*0d10*/  @P6 LOP3.LUT R3, R3, R20, RZ, 0x3c, !PT ;  /* 0x0000001403036212 */ /* 0x010fe400078e3cff */
[----:B------:R-:W-:Y:S02]  /*0d20*/  @P6 LOP3.LUT R4, R4, R21, RZ, 0x3c, !PT ;  /* 0x0000001504046212 */ /* 0x000fe400078e3cff */
[----:B------:R-:W-:Y:S02]  /*0d30*/  @P6 LOP3.LUT R7, R7, R22, RZ, 0x3c, !PT ;  /* 0x0000001607076212 */ /* 0x000fe400078e3cff */
[----:B------:R-:W-:-:S02]  /*0d40*/  @P6 LOP3.LUT R5, R5, R16, RZ, 0x3c, !PT ;  /* 0x0000001005056212 */ /* 0x000fc400078e3cff */
[----:B------:R-:W-:Y:S02]  /*0d50*/  @P0 LOP3.LUT R3, R3, R24, RZ, 0x3c, !PT ;  /* 0x0000001803030212 */ /* 0x000fe400078e3cff */
[----:B------:R-:W-:Y:S02]  /*0d60*/  @P0 LOP3.LUT R5, R5, R28, RZ, 0x3c, !PT ;  /* 0x0000001c05050212 */ /* 0x000fe400078e3cff */
[----:B------:R-:W-:Y:S02]  /*0d70*/  @P0 LOP3.LUT R7, R7, R26, RZ, 0x3c, !PT ;  /* 0x0000001a07070212 */ /* 0x000fe400078e3cff */
[----:B------:R-:W-:Y:S02]  /*0d80*/  @P0 LOP3.LUT R4, R4, R23, RZ, 0x3c, !PT ;  /* 0x0000001704040212 */ /* 0x000fe400078e3cff */
[----:B------:R-:W-:Y:S01]  /*0d90*/  @P0 LOP3.LUT R6, R6, R17, RZ, 0x3c, !PT ;  /* 0x0000001106060212 */ /* 0x000fe200078e3cff */
[----:B------:R-:W-:Y:S06]  /*0da0*/  BRA.U UP0, `(.L_x_15) ;  /* 0xfffffff500487547 */ /* 0x000fec000b83ffff */
[----:B------:R-:W-:-:S05]  /*0db0*/  VIADD R0, R0, 0x1 ;  /* 0x0000000100007836 */ /* 0x000fca0000000000 */
[----:B------:R-:W-:-:S13]  /*0dc0*/  ISETP.NE.AND P0, PT, R0, 0x5, PT ;  /* 0x000000050000780c */ /* 0x000fda0003f05270 */
[----:B------:R-:W-:Y:S05]  /*0dd0*/  @P0 BRA `(.L_x_16) ;  /* 0xfffffff400300947 */ /* 0x000fea000383ffff */
[----:B------:R-:W-:Y:S01]  /*0de0*/  LOP3.LUT R0, R2, 0x3, RZ, 0xc0, !PT ;  /* 0x0000000302007812 */ /* 0x000fe200078ec0ff */
[----:B------:R0:W-:Y:S03]  /*0df0*/  STL.64 [R1+0x8], R6 ;  /* 0x0000080601007387 */ /* 0x0001e60000100a00 */
[----:B------:R-:W-:Y:S01]  /*0e00*/  ISETP.NE.U32.AND P0, PT, R0, 0x1, PT ;  /* 0x000000010000780c */ /* 0x000fe20003f05070 */
[----:B------:R0:W-:Y:S03]  /*0e10*/  STL.64 [R1+0x10], R4 ;  /* 0x0000100401007387 */ /* 0x0001e60000100a00 */
[----:B------:R-:W-:Y:S01]  /*0e20*/  ISETP.NE.AND.EX P0, PT, RZ, RZ, PT, P0 ;  /* 0x000000ffff00720c */ /* 0x000fe20003f05300 */
[----:B------:R0:W-:-:S12]  /*0e30*/  STL [R1+0x4], R3 ;  /* 0x0000040301007387 */ /* 0x0001d80000100800 */
[----:B0-----:R-:W-:Y:S05]  /*0e40*/  @!P0 BRA `(.L_x_14) ;  /* 0x0000001400f88947 */ /* 0x001fea0003800000 */
[----:B------:R-:W-:Y:S01]  /*0e50*/  UMOV UR4, URZ ;  /* 0x000000ff00047c82 */ /* 0x000fe20008000000 */
[----:B------:R-:W-:Y:S01]  /*0e60*/  IMAD.MOV.U32 R0, RZ, RZ, RZ ;  /* 0x000000ffff007224 */ /* 0x000fe200078e00ff */
[----:B------:R-:W-:Y:S01]  /*0e70*/  CS2R R6, SRZ ;  /* 0x0000000000067805 */ /* 0x000fe2000001ff00 */
[----:B------:R-:W-:Y:S02]  /*0e80*/  IMAD.MOV.U32 R4, RZ, RZ, RZ ;  /* 0x000000ffff047224 */ /* 0x000fe400078e00ff */
[----:B------:R-:W-:Y:S02]  /*0e90*/  IMAD.MOV.U32 R3, RZ, RZ, RZ ;  /* 0x000000ffff037224 */ /* 0x000fe400078e00ff */
[----:B------:R-:W-:-:S07]  /*0ea0*/  IMAD.U32 R5, RZ, RZ, UR4 ;  /* 0x00000004ff057e24 */ /* 0x000fce000f8e00ff */
.L_x_18:
[----:B------:R-:W-:-:S06]  /*0eb0*/  IMAD R12, R0, 0x4, R1 ;  /* 0x00000004000c7824 */ /* 0x000fcc00078e0201 */
[----:B------:R-:W5:Y:S01]  /*0ec0*/  LDL R12, [R12+0x4] ;  /* 0x000004000c0c7983 */ /* 0x000f620000100800 */
[----:B------:R-:W-:-:S05]  /*0ed0*/  UMOV UR4, URZ ;  /* 0x000000ff00047c82 */ /* 0x000fca0008000000 */
.L_x_17:
        /* <DEDUP_REMOVED lines=180> */
[----:B------:R0:W-:Y:S03]  /*1a20*/  STL [R1+0x4], R3 ;  /* 0x0000040301007387 */ /* 0x0001e60000100800 */
[----:B------:R-:W-:Y:S01]  /*1a30*/  ISETP.NE.AND.EX P0, PT, RZ, RZ, PT, P0 ;  /* 0x000000ffff00720c */ /* 0x000fe20003f05300 */
[----:B------:R0:W-:-:S12]  /*1a40*/  STL.64 [R1+0x10], R4 ;  /* 0x0000100401007387 */ /* 0x0001d80000100a00 */
[----:B0-----:R-:W-:Y:S05]  /*1a50*/  @P0 BRA `(.L_x_14) ;  /* 0x0000000800f40947 */ /* 0x001fea0003800000 */
[----:B------:R-:W-:Y:S01]  /*1a60*/  UMOV UR4, URZ ;  /* 0x000000ff00047c82 */ /* 0x000fe20008000000 */
[----:B------:R-:W-:Y:S01]  /*1a70*/  IMAD.MOV.U32 R0, RZ, RZ, RZ ;  /* 0x000000ffff007224 */ /* 0x000fe200078e00ff */
[----:B------:R-:W-:Y:S01]  /*1a80*/  CS2R R6, SRZ ;  /* 0x0000000000067805 */ /* 0x000fe2000001ff00 */
[----:B------:R-:W-:Y:S02]  /*1a90*/  IMAD.MOV.U32 R4, RZ, RZ, RZ ;  /* 0x000000ffff047224 */ /* 0x000fe400078e00ff */
[----:B------:R-:W-:Y:S02]  /*1aa0*/  IMAD.MOV.U32 R3, RZ, RZ, RZ ;  /* 0x000000ffff037224 */ /* 0x000fe400078e00ff */
[----:B------:R-:W-:-:S07]  /*1ab0*/  IMAD.U32 R5, RZ, RZ, UR4 ;  /* 0x00000004ff057e24 */ /* 0x000fce000f8e00ff */
.L_x_20:
[----:B------:R-:W-:-:S06]  /*1ac0*/  IMAD R12, R0, 0x4, R1 ;  /* 0x00000004000c7824 */ /* 0x000fcc00078e0201 */
[----:B------:R-:W5:Y:S01]  /*1ad0*/  LDL R12, [R12+0x4] ;  /* 0x000004000c0c7983 */ /* 0x000f620000100800 */
[----:B------:R-:W-:-:S05]  /*1ae0*/  UMOV UR4, URZ ;  /* 0x000000ff00047c82 */ /* 0x000fca0008000000 */
.L_x_19:
        /* <DEDUP_REMOVED lines=177> */
[----:B------:R0:W-:Y:S04]  /*2600*/  STL.64 [R1+0x8], R6 ;  /* 0x0000080601007387 */ /* 0x0001e80000100a00 */
[----:B------:R0:W-:Y:S04]  /*2610*/  STL [R1+0x4], R3 ;  /* 0x0000040301007387 */ /* 0x0001e80000100800 */
[----:B------:R0:W-:Y:S02]  /*2620*/  STL.64 [R1+0x10], R4 ;  /* 0x0000100401007387 */ /* 0x0001e40000100a00 */
.L_x_14:
[----:B------:R-:W-:Y:S05]  /*2630*/  BSYNC.RECONVERGENT B1 ;  /* 0x0000000000017941 */ /* 0x000fea0003800200 */
.L_x_13:
[C---:B------:R-:W-:Y:S01]  /*2640*/  ISETP.GT.U32.AND P0, PT, R2.reuse, 0x3, PT ;  /* 0x000000030200780c */ /* 0x040fe20003f04070 */
[----:B------:R-:W-:Y:S01]  /*2650*/  VIADD R11, R11, 0x1 ;  /* 0x000000010b0b7836 */ /* 0x000fe20000000000 */
[--C-:B------:R-:W-:Y:S02]  /*2660*/  SHF.R.U64 R2, R2, 0x2, R13.reuse ;  /* 0x0000000202027819 */ /* 0x100fe4000000120d */
[----:B------:R-:W-:Y:S02]  /*2670*/  ISETP.GT.U32.AND.EX P0, PT, R13, RZ, PT, P0 ;  /* 0x000000ff0d00720c */ /* 0x000fe40003f04100 */
[----:B------:R-:W-:-:S11]  /*2680*/  SHF.R.U32.HI R13, RZ, 0x2, R13 ;  /* 0x00000002ff0d7819 */ /* 0x000fd6000001160d */
[----:B------:R-:W-:Y:S05]  /*2690*/  @P0 BRA `(.L_x_21) ;  /* 0xffffffd800d40947 */ /* 0x000fea000383ffff */
.L_x_12:
[----:B------:R-:W-:Y:S05]  /*26a0*/  BSYNC.RECONVERGENT B0 ;  /* 0x0000000000007941 */ /* 0x000fea0003800200 */
.L_x_11:
[----:B0-----:R-:W0:Y:S01]  /*26b0*/  LDC.64 R6, c[0x0][0x388] ;  /* 0x0000e200ff067b82 */ /* 0x001e220000000a00 */
[----:B------:R-:W-:Y:S01]  /*26c0*/  SHF.R.U32.HI R0, RZ, 0x2, R3 ;  /* 0x00000002ff007819 */ /* 0x000fe20000011603 */
[----:B------:R-:W1:Y:S03]  /*26d0*/  LDCU.64 UR8, c[0x0][0x380] ;  /* 0x00007000ff0877ac */ /* 0x000e660008000a00 */
[----:B------:R-:W-:Y:S01]  /*26e0*/  LOP3.LUT R0, R0, R3, RZ, 0x3c, !PT ;  /* 0x0000000300007212 */ /* 0x000fe200078e3cff */
[----:B------:R-:W-:Y:S01]  /*26f0*/  IMAD.SHL.U32 R3, R5, 0x10, RZ ;  /* 0x0000001005037824 */ /* 0x000fe200078e00ff */
[----:B------:R-:W2:Y:S03]  /*2700*/  LDCU UR4, c[0x0][0x394] ;  /* 0x00007280ff0477ac */ /* 0x000ea60008000800 */
[----:B------:R-:W-:-:S05]  /*2710*/  IMAD.SHL.U32 R2, R0, 0x2, RZ ;  /* 0x0000000200027824 */ /* 0x000fca00078e00ff */
[----:B------:R-:W-:Y:S01]  /*2720*/  LOP3.LUT R2, R0, R2, R3, 0x96, !PT ;  /* 0x0000000200027212 */ /* 0x000fe200078e9603 */
[----:B------:R-:W-:-:S03]  /*2730*/  IMAD.MOV.U32 R3, RZ, RZ, 0x2f800000 ;  /* 0x2f800000ff037424 */ /* 0x000fc600078e00ff */
[----:B------:R-:W-:Y:S01]  /*2740*/  LOP3.LUT R2, R2, R5, RZ, 0x3c, !PT ;  /* 0x0000000502027212 */ /* 0x000fe200078e3cff */
[----:B------:R-:W-:Y:S01]  /*2750*/  IMAD.MOV.U32 R5, RZ, RZ, 0x40000000 ;  /* 0x40000000ff057424 */ /* 0x000fe200078e00ff */
[----:B0-----:R-:W-:Y:S02]  /*2760*/  LOP3.LUT R6, R6, 0xaad26b49, RZ, 0x3c, !PT ;  /* 0xaad26b4906067812 */ /* 0x001fe400078e3cff */
[----:B------:R-:W-:-:S03]  /*2770*/  LOP3.LUT R7, R7, 0xf7dcefdd, RZ, 0x3c, !PT ;  /* 0xf7dcefdd07077812 */ /* 0x000fc600078e3cff */
[----:B------:R-:W-:Y:S02]  /*2780*/  IMAD R6, R6, 0x4182bed5, RZ ;  /* 0x4182bed506067824 */ /* 0x000fe400078e02ff */
[----:B------:R-:W-:-:S05]  /*2790*/  IMAD R7, R7, -0x658354e5, RZ ;  /* 0x9a7cab1b07077824 */ /* 0x000fca00078e02ff */
[----:B------:R-:W-:-:S04]  /*27a0*/  IADD3 R7, PT, PT, R6, 0x64f0c9, R7 ;  /* 0x0064f0c906077810 */ /* 0x000fc80007ffe007 */
[----:B------:R-:W-:-:S04]  /*27b0*/  IADD3 R2, PT, PT, R7, 0x587c5, R2 ;  /* 0x000587c507027810 */ /* 0x000fc80007ffe002 */
[----:B------:R-:W-:-:S05]  /*27c0*/  I2FP.F32.U32 R2, R2 ;  /* 0x0000000200027245 */ /* 0x000fca0000201000 */
[----:B------:R-:W-:Y:S01]  /*27d0*/  FFMA R0, R2, R3, 1.1641532182693481445e-10 ;  /* 0x2f00000002007423 */ /* 0x000fe20000000003 */
[----:B------:R-:W-:Y:S02]  /*27e0*/  SHF.R.S32.HI R3, RZ, 0x1f, R10 ;  /* 0x0000001fff037819 */ /* 0x000fe4000001140a */
[----:B-1----:R-:W-:Y:S01]  /*27f0*/  LEA R2, P0, R10, UR8, 0x2 ;  /* 0x000000080a027c11 */ /* 0x002fe2000f8010ff */
[----:B------:R-:W-:-:S03]  /*2800*/  FFMA R0, R0, R5, -1 ;  /* 0xbf80000000007423 */ /* 0x000fc60000000005 */
[----:B------:R-:W-:Y:S01]  /*2810*/  LEA.HI.X R3, R10, UR9, R3, 0x2, P0 ;  /* 0x000000090a037c11 */ /* 0x000fe200080f1403 */
[----:B--2---:R-:W-:-:S05]  /*2820*/  FMUL R5, R0, UR4 ;  /* 0x0000000400057c20 */ /* 0x004fca0008400000 */
[----:B------:R-:W-:Y:S01]  /*2830*/  STG.E desc[UR6][R2.64], R5 ;  /* 0x0000000502007986 */ /* 0x000fe2000c101906 */
[----:B------:R-:W-:Y:S05]  /*2840*/  EXIT ;  /* 0x000000000000794d */ /* 0x000fea0003800000 */
.L_x_22:
        /* <DEDUP_REMOVED lines=11> */
.L_x_173:


//--------------------- .text._Z29compute_bias_gradients_kernelPfS_ii --------------------------
	.section	.text._Z29compute_bias_gradients_kernelPfS_ii,"ax",@progbits
	.align	128
        .global         _Z29compute_bias_gradients_kernelPfS_ii
        .type           _Z29compute_bias_gradients_kernelPfS_ii,@function
        .size           _Z29compute_bias_gradients_kernelPfS_ii,(.L_x_168 - _Z29compute_bias_gradients_kernelPfS_ii)
        .other          _Z29compute_bias_gradients_kernelPfS_ii,@"STO_CUDA_ENTRY STV_DEFAULT"
_Z29compute_bias_gradients_kernelPfS_ii:
.text._Z29compute_bias_gradients_kernelPfS_ii:
[----:B------:R-:W-:Y:S01]  /*0000*/  LDC R1, c[0x0][0x37c] ;  /* 0x0000df00ff017b82 */ /* 0x000fe20000000800 */
[----:B------:R-:W0:Y:S07]  /*0010*/  S2R R3, SR_TID.X ;  /* 0x0000000000037919 */ /* 0x000e2e0000002100 */
[----:B------:R-:W0:Y:S08]  /*0020*/  S2UR UR4, SR_CTAID.X ;  /* 0x00000000000479c3 */ /* 0x000e300000002500 */
[----:B------:R-:W0:Y:S08]  /*0030*/  LDC R14, c[0x0][0x360] ;  /* 0x0000d800ff0e7b82 */ /* 0x000e300000000800 */
[----:B------:R-:W1:Y:S01]  /*0040*/  LDC R19, c[0x0][0x394] ;  /* 0x0000e500ff137b82 */ /* 0x000e620000000800 */
[----:B0-----:R-:W-:-:S05]  /*0050*/  IMAD R14, R14, UR4, R3 ;  /* 0x000000040e0e7c24 */ /* 0x001fca000f8e0203 */
[----:B-1----:R-:W-:-:S13]  /*0060*/  ISETP.GE.AND P0, PT, R14, R19, PT ;  /* 0x000000130e00720c */ /* 0x002fda0003f06270 */
[----:B------:R-:W-:Y:S05]  /*0070*/  @P0 EXIT ;  /* 0x000000000000094d */ /* 0x000fea0003800000 */
[----:B------:R-:W0:Y:S01]  /*0080*/  LDCU UR7, c[0x0][0x390] ;  /* 0x00007200ff0777ac */ /* 0x000e220008000800 */
[----:B------:R-:W-:Y:S01]  /*0090*/  HFMA2 R15, -RZ, RZ, 0, 0 ;  /* 0x00000000ff0f7431 */ /* 0x000fe200000001ff */
[----:B------:R-:W1:Y:S01]  /*00a0*/  LDCU.64 UR8, c[0x0][0x358] ;  /* 0x00006b00ff0877ac */ /* 0x000e620008000a00 */
[----:B0-----:R-:W-:-:S09]  /*00b0*/  UISETP.GE.AND UP0, UPT, UR7, 0x1, UPT ;  /* 0x000000010700788c */ /* 0x001fd2000bf06270 */
[----:B-1----:R-:W-:Y:S05]  /*00c0*/  BRA.U !UP0, `(.L_x_23) ;  /* 0x0000000508f87547 */ /* 0x002fea000b800000 */
[----:B------:R-:W-:Y:S01]  /*00d0*/  UISETP.GE.U32.AND UP1, UPT, UR7, 0x10, UPT ;  /* 0x000000100700788c */ /* 0x000fe2000bf26070 */
[----:B------:R-:W-:Y:S01]  /*00e0*/  MOV R15, RZ ;  /* 0x000000ff000f7202 */ /* 0x000fe20000000f00 */
[----:B------:R-:W-:Y:S01]  /*00f0*/  ULOP3.LUT UR5, UR7, 0xf, URZ, 0xc0, !UPT ;  /* 0x0000000f07057892 */ /* 0x000fe2000f8ec0ff */
[----:B------:R-:W-:-:S03]  /*0100*/  UMOV UR4, URZ ;  /* 0x000000ff00047c82 */ /* 0x000fc60008000000 */
[----:B------:R-:W-:-:S03]  /*0110*/  UISETP.NE.AND UP0, UPT, UR5, URZ, UPT ;  /* 0x000000ff0500728c */ /* 0x000fc6000bf05270 */
[----:B------:R-:W-:Y:S08]  /*0120*/  BRA.U !UP1, `(.L_x_24) ;  /* 0x0000000109e47547 */ /* 0x000ff0000b800000 */
[----:B------:R-:W-:Y:S01]  /*0130*/  ULOP3.LUT UR4, UR7, 0x7ffffff0, URZ, 0xc0, !UPT ;  /* 0x7ffffff007047892 */ /* 0x000fe2000f8ec0ff */
[----:B------:R-:W-:Y:S02]  /*0140*/  MOV R15, RZ ;  /* 0x000000ff000f7202 */ /* 0x000fe40000000f00 */
[----:B------:R-:W-:Y:S01]  /*0150*/  MOV R0, R14 ;  /* 0x0000000e00007202 */ /* 0x000fe20000000f00 */
[----:B------:R-:W-:-:S12]  /*0160*/  UIADD3 UR6, UPT, UPT, -UR4, URZ, URZ ;  /* 0x000000ff04067290 */ /* 0x000fd8000fffe1ff */
.L_x_25:
[----:B------:R-:W0:Y:S02]  /*0170*/  LDC.64 R4, c[0x0][0x380] ;  /* 0x0000e000ff047b82 */ /* 0x000e240000000a00 */
[----:B0-----:R-:W-:-:S05]  /*0180*/  IMAD.WIDE R4, R0, 0x4, R4 ;  /* 0x0000000400047825 */ /* 0x001fca00078e0204 */
[----:B------:R-:W2:Y:S01]  /*0190*/  LDG.E R24, desc[UR8][R4.64] ;  /* 0x0000000804187981 */ /* 0x000ea2000c1e1900 */
[----:B------:R-:W-:-:S05]  /*01a0*/  IMAD.WIDE R6, R19, 0x4, R4 ;  /* 0x0000000413067825 */ /* 0x000fca00078e0204 */
[----:B------:R0:W3:Y:S01]  /*01b0*/  LDG.E R23, desc[UR8][R6.64] ;  /* 0x0000000806177981 */ /* 0x0000e2000c1e1900 */
[----:B------:R-:W-:-:S05]  /*01c0*/  IMAD.WIDE R8, R19, 0x4, R6 ;  /* 0x0000000413087825 */ /* 0x000fca00078e0206 */
[----:B------:R1:W4:Y:S01]  /*01d0*/  LDG.E R22, desc[UR8][R8.64] ;  /* 0x0000000808167981 */ /* 0x000322000c1e1900 */
[----:B------:R-:W-:-:S05]  /*01e0*/  IMAD.WIDE R12, R19, 0x4, R8 ;  /* 0x00000004130c7825 */ /* 0x000fca00078e0208 */
[----:B------:R-:W5:Y:S01]  /*01f0*/  LDG.E R21, desc[UR8][R12.64] ;  /* 0x000000080c157981 */ /* 0x000f62000c1e1900 */
[----:B------:R-:W-:-:S05]  /*0200*/  IMAD.WIDE R16, R19, 0x4, R12 ;  /* 0x0000000413107825 */ /* 0x000fca00078e020c */
[----:B------:R-:W5:Y:S01]  /*0210*/  LDG.E R20, desc[UR8][R16.64] ;  /* 0x0000000810147981 */ /* 0x000f62000c1e1900 */
[----:B------:R-:W-:-:S05]  /*0220*/  IMAD.WIDE R2, R19, 0x4, R16 ;  /* 0x0000000413027825 */ /* 0x000fca00078e0210 */
[----:B------:R1:W5:Y:S01]  /*0230*/  LDG.E R18, desc[UR8][R2.64] ;  /* 0x0000000802127981 */ /* 0x000362000c1e1900 */
[----:B------:R-:W-:-:S05]  /*0240*/  IMAD.WIDE R26, R19, 0x4, R2 ;  /* 0x00000004131a7825 */ /* 0x000fca00078e0202 */
[----:B------:R1:W5:Y:S01]  /*0250*/  LDG.E R25, desc[UR8][R26.64] ;  /* 0x000000081a197981 */ /* 0x000362000c1e1900 */
[----:B------:R-:W-:-:S05]  /*0260*/  IMAD.WIDE R10, R19, 0x4, R26 ;  /* 0x00000004130a7825 */ /* 0x000fca00078e021a */
[----:B------:R1:W5:Y:S01]  /*0270*/  LDG.E R28, desc[UR8][R10.64] ;  /* 0x000000080a1c7981 */ /* 0x000362000c1e1900 */
[----:B0-----:R-:W-:-:S04]  /*0280*/  IMAD.WIDE R6, R19, 0x4, R10 ;  /* 0x0000000413067825 */ /* 0x001fc800078e020a */
[C---:B-1----:R-:W-:Y:S02]  /*0290*/  IMAD.WIDE R8, R19.reuse, 0x4, R6 ;  /* 0x0000000413087825 */ /* 0x042fe400078e0206 */
[----:B------:R-:W5:Y:S02]  /*02a0*/  LDG.E R6, desc[UR8][R6.64] ;  /* 0x0000000806067981 */ /* 0x000f64000c1e1900 */
[C---:B------:R-:W-:Y:S02]  /*02b0*/  IMAD.WIDE R2, R19.reuse, 0x4, R8 ;  /* 0x0000000413027825 */ /* 0x040fe400078e0208 */
[----:B------:R-:W5:Y:S02]  /*02c0*/  LDG.E R8, desc[UR8][R8.64] ;  /* 0x0000000808087981 */ /* 0x000f64000c1e1900 */
[C---:B------:R-:W-:Y:S02]  /*02d0*/  IMAD.WIDE R4, R19.reuse, 0x4, R2 ;  /* 0x0000000413047825 */ /* 0x040fe400078e0202 */
[----:B------:R-:W5:Y:S02]  /*02e0*/  LDG.E R29, desc[UR8][R2.64] ;  /* 0x00000008021d7981 */ /* 0x000f64000c1e1900 */
[----:B------:R-:W-:-:S02]  /*02f0*/  IMAD.WIDE R12, R19, 0x4, R4 ;  /* 0x00000004130c7825 */ /* 0x000fc400078e0204 */
[----:B------:R-:W5:Y:S02]  /*0300*/  LDG.E R4, desc[UR8][R4.64] ;  /* 0x0000000804047981 */ /* 0x000f64000c1e1900 */
[C---:B------:R-:W-:Y:S02]  /*0310*/  IMAD.WIDE R16, R19.reuse, 0x4, R12 ;  /* 0x0000000413107825 */ /* 0x040fe400078e020c */
[----:B------:R-:W5:Y:S02]  /*0320*/  LDG.E R12, desc[UR8][R12.64] ;  /* 0x000000080c0c7981 */ /* 0x000f64000c1e1900 */
[C---:B------:R-:W-:Y:S02]  /*0330*/  IMAD.WIDE R26, R19.reuse, 0x4, R16 ;  /* 0x00000004131a7825 */ /* 0x040fe400078e0210 */
[----:B------:R-:W5:Y:S02]  /*0340*/  LDG.E R16, desc[UR8][R16.64] ;  /* 0x0000000810107981 */ /* 0x000f64000c1e1900 */
[----:B------:R-:W-:-:S02]  /*0350*/  IMAD.WIDE R10, R19, 0x4, R26 ;  /* 0x00000004130a7825 */ /* 0x000fc400078e021a */
[----:B------:R-:W5:Y:S04]  /*0360*/  LDG.E R26, desc[UR8][R26.64] ;  /* 0x000000081a1a7981 */ /* 0x000f68000c1e1900 */
[----:B------:R-:W5:Y:S01]  /*0370*/  LDG.E R10, desc[UR8][R10.64] ;  /* 0x000000080a0a7981 */ /* 0x000f62000c1e1900 */
[----:B------:R-:W-:-:S04]  /*0380*/  UIADD3 UR6, UPT, UPT, UR6, 0x10, URZ ;  /* 0x0000001006067890 */ /* 0x000fc8000fffe0ff */
[----:B------:R-:W-:Y:S01]  /*0390*/  UISETP.NE.AND UP1, UPT, UR6, URZ, UPT ;  /* 0x000000ff0600728c */ /* 0x000fe2000bf25270 */
[----:B------:R-:W-:Y:S01]  /*03a0*/  LEA R0, R19, R0, 0x4 ;  /* 0x0000000013007211 */ /* 0x000fe200078e20ff */
[----:B--2---:R-:W-:-:S04]  /*03b0*/  FADD R24, R24, R15 ;  /* 0x0000000f18187221 */ /* 0x004fc80000000000 */
[----:B---3--:R-:W-:-:S04]  /*03c0*/  FADD R23, R24, R23 ;  /* 0x0000001718177221 */ /* 0x008fc80000000000 */
[----:B----4-:R-:W-:-:S04]  /*03d0*/  FADD R22, R23, R22 ;  /* 0x0000001617167221 */ /* 0x010fc80000000000 */
[----:B-----5:R-:W-:-:S04]  /*03e0*/  FADD R21, R22, R21 ;  /* 0x0000001516157221 */ /* 0x020fc80000000000 */
[----:B------:R-:W-:-:S04]  /*03f0*/  FADD R21, R21, R20 ;  /* 0x0000001415157221 */ /* 0x000fc80000000000 */
        /* <DEDUP_REMOVED lines=10> */
[----:B------:R-:W-:Y:S01]  /*04a0*/  FADD R15, R29, R10 ;  /* 0x0000000a1d0f7221 */ /* 0x000fe20000000000 */
[----:B------:R-:W-:Y:S06]  /*04b0*/  BRA.U UP1, `(.L_x_25) ;  /* 0xfffffffd012c7547 */ /* 0x000fec000b83ffff */
.L_x_24:
[----:B------:R-:W-:Y:S05]  /*04c0*/  BRA.U !UP0, `(.L_x_23) ;  /* 0x0000000108f87547 */ /* 0x000fea000b800000 */
[----:B------:R-:W-:Y:S02]  /*04d0*/  UISETP.GE.U32.AND UP0, UPT, UR5, 0x8, UPT ;  /* 0x000000080500788c */ /* 0x000fe4000bf06070 */
[----:B------:R-:W-:-:S04]  /*04e0*/  ULOP3.LUT UR6, UR7, 0x7, URZ, 0xc0, !UPT ;  /* 0x0000000707067892 */ /* 0x000fc8000f8ec0ff */
[----:B------:R-:W-:-:S03]  /*04f0*/  UISETP.NE.AND UP1, UPT, UR6, URZ, UPT ;  /* 0x000000ff0600728c */ /* 0x000fc6000bf25270 */
[----:B------:R-:W-:Y:S08]  /*0500*/  BRA.U !UP0, `(.L_x_26) ;  /* 0x00000001086c7547 */ /* 0x000ff0000b800000 */
[----:B------:R-:W0:Y:S01]  /*0510*/  LDC.64 R2, c[0x0][0x380] ;  /* 0x0000e000ff027b82 */ /* 0x000e220000000a00 */
[----:B------:R-:W-:-:S04]  /*0520*/  IMAD R5, R19, UR4, R14 ;  /* 0x0000000413057c24 */ /* 0x000fc8000f8e020e */
[----:B0-----:R-:W-:-:S04]  /*0530*/  IMAD.WIDE R2, R5, 0x4, R2 ;  /* 0x0000000405027825 */ /* 0x001fc800078e0202 */
[C---:B------:R-:W-:Y:S02]  /*0540*/  IMAD.WIDE R4, R19.reuse, 0x4, R2 ;  /* 0x0000000413047825 */ /* 0x040fe400078e0202 */
[----:B------:R-:W2:Y:S02]  /*0550*/  LDG.E R2, desc[UR8][R2.64] ;  /* 0x0000000802027981 */ /* 0x000ea4000c1e1900 */
[C---:B------:R-:W-:Y:S02]  /*0560*/  IMAD.WIDE R6, R19.reuse, 0x4, R4 ;  /* 0x0000000413067825 */ /* 0x040fe400078e0204 */
[----:B------:R-:W3:Y:S02]  /*0570*/  LDG.E R5, desc[UR8][R4.64] ;  /* 0x0000000804057981 */ /* 0x000ee4000c1e1900 */
[C---:B------:R-:W-:Y:S02]  /*0580*/  IMAD.WIDE R8, R19.reuse, 0x4, R6 ;  /* 0x0000000413087825 */ /* 0x040fe400078e0206 */
[----:B------:R-:W4:Y:S02]  /*0590*/  LDG.E R7, desc[UR8][R6.64] ;  /* 0x0000000806077981 */ /* 0x000f24000c1e1900 */
        /* <DEDUP_REMOVED lines=9> */
[----:B------:R-:W-:Y:S01]  /*0630*/  UIADD3 UR4, UPT, UPT, UR4, 0x8, URZ ;  /* 0x0000000804047890 */ /* 0x000fe2000fffe0ff */
[----:B--2---:R-:W-:-:S04]  /*0640*/  FADD R2, R15, R2 ;  /* 0x000000020f027221 */ /* 0x004fc80000000000 */
[----:B---3--:R-:W-:-:S04]  /*0650*/  FADD R2, R2, R5 ;  /* 0x0000000502027221 */ /* 0x008fc80000000000 */
[----:B----4-:R-:W-:-:S04]  /*0660*/  FADD R2, R2, R7 ;  /* 0x0000000702027221 */ /* 0x010fc80000000000 */
[----:B-----5:R-:W-:-:S04]  /*0670*/  FADD R2, R2, R9 ;  /* 0x0000000902027221 */ /* 0x020fc80000000000 */
[----:B------:R-:W-:-:S04]  /*0680*/  FADD R2, R2, R11 ;  /* 0x0000000b02027221 */ /* 0x000fc80000000000 */
[----:B------:R-:W-:-:S04]  /*0690*/  FADD R2, R2, R13 ;  /* 0x0000000d02027221 */ /* 0x000fc80000000000 */
[----:B------:R-:W-:-:S04]  /*06a0*/  FADD R2, R2, R17 ;  /* 0x0000001102027221 */ /* 0x000fc80000000000 */
[----:B------:R-:W-:-:S07]  /*06b0*/  FADD R15, R2, R21 ;  /* 0x00000015020f7221 */ /* 0x000fce0000000000 */
.L_x_26:
        /* <DEDUP_REMOVED lines=12> */
[----:B------:R-:W-:Y:S02]  /*0780*/  IMAD.WIDE R8, R19, 0x4, R6 ;  /* 0x0000000413087825 */ /* 0x000fe400078e0206 */
[----:B------:R-:W4:Y:S04]  /*0790*/  LDG.E R6, desc[UR8][R6.64] ;  /* 0x0000000806067981 */ /* 0x000f28000c1e1900 */
[----:B------:R-:W5:Y:S01]  /*07a0*/  LDG.E R8, desc[UR8][R8.64] ;  /* 0x0000000808087981 */ /* 0x000f62000c1e1900 */
[----:B------:R-:W-:Y:S01]  /*07b0*/  UIADD3 UR4, UPT, UPT, UR4, 0x4, URZ ;  /* 0x0000000404047890 */ /* 0x000fe2000fffe0ff */
[----:B--2---:R-:W-:-:S04]  /*07c0*/  FADD R15, R15, R2 ;  /* 0x000000020f0f7221 */ /* 0x004fc80000000000 */
[----:B---3--:R-:W-:-:S04]  /*07d0*/  FADD R15, R15, R4 ;  /* 0x000000040f0f7221 */ /* 0x008fc80000000000 */
[----:B----4-:R-:W-:-:S04]  /*07e0*/  FADD R15, R15, R6 ;  /* 0x000000060f0f7221 */ /* 0x010fc80000000000 */
[----:B-----5:R-:W-:-:S07]  /*07f0*/  FADD R15, R15, R8 ;  /* 0x000000080f0f7221 */ /* 0x020fce0000000000 */
.L_x_27:
[----:B------:R-:W-:Y:S05]  /*0800*/  BRA.U !UP1, `(.L_x_23) ;  /* 0x0000000109287547 */ /* 0x000fea000b800000 */
[----:B------:R-:W0:Y:S01]  /*0810*/  LDC.64 R4, c[0x0][0x380] ;  /* 0x0000e000ff047b82 */ /* 0x000e220000000a00 */
[----:B------:R-:W-:Y:S01]  /*0820*/  IMAD R0, R19, UR4, R14 ;  /* 0x0000000413007c24 */ /* 0x000fe2000f8e020e */
[----:B------:R-:W-:-:S12]  /*0830*/  UIADD3 UR5, UPT, UPT, -UR5, URZ, URZ ;  /* 0x000000ff05057290 */ /* 0x000fd8000fffe1ff */
.L_x_28:
[----:B0-----:R-:W-:-:S06]  /*0840*/  IMAD.WIDE R2, R0, 0x4, R4 ;  /* 0x0000000400027825 */ /* 0x001fcc00078e0204 */
[----:B------:R-:W2:Y:S01]  /*0850*/  LDG.E R2, desc[UR8][R2.64] ;  /* 0x0000000802027981 */ /* 0x000ea2000c1e1900 */
[----:B------:R-:W-:Y:S01]  /*0860*/  UIADD3 UR5, UPT, UPT, UR5, 0x1, URZ ;  /* 0x0000000105057890 */ /* 0x000fe2000fffe0ff */
[----:B------:R-:W-:-:S03]  /*0870*/  IADD3 R0, PT, PT, R0, R19, RZ ;  /* 0x0000001300007210 */ /* 0x000fc60007ffe0ff */
[----:B------:R-:W-:Y:S01]  /*0880*/  UISETP.NE.AND UP0, UPT, UR5, URZ, UPT ;  /* 0x000000ff0500728c */ /* 0x000fe2000bf05270 */
[----:B--2---:R-:W-:-:S08]  /*0890*/  FADD R15, R2, R15 ;  /* 0x0000000f020f7221 */ /* 0x004fd00000000000 */
[----:B------:R-:W-:Y:S05]  /*08a0*/  BRA.U UP0, `(.L_x_28) ;  /* 0xfffffffd00e47547 */ /* 0x000fea000b83ffff */
.L_x_23:
[----:B------:R-:W-:Y:S01]  /*08b0*/  I2FP.F32.S32 R4, UR7 ;  /* 0x0000000700047c45 */ /* 0x000fe20008201400 */
[----:B------:R-:W-:Y:S03]  /*08c0*/  BSSY.RECONVERGENT B0, `(.L_x_29) ;  /* 0x000000d000007945 */ /* 0x000fe60003800200 */
[----:B------:R-:W0:Y:S08]  /*08d0*/  MUFU.RCP R3, R4 ;  /* 0x0000000400037308 */ /* 0x000e300000001000 */
[----:B------:R-:W1:Y:S01]  /*08e0*/  FCHK P0, R15, R4 ;  /* 0x000000040f007302 */ /* 0x000e620000000000 */
[----:B0-----:R-:W-:-:S04]  /*08f0*/  FFMA R0, -R4, R3, 1 ;  /* 0x3f80000004007423 */ /* 0x001fc80000000103 */
[----:B------:R-:W-:-:S04]  /*0900*/  FFMA R0, R3, R0, R3 ;  /* 0x0000000003007223 */ /* 0x000fc80000000003 */
[----:B------:R-:W-:-:S04]  /*0910*/  FFMA R3, R0, R15, RZ ;  /* 0x0000000f00037223 */ /* 0x000fc800000000ff */
[----:B------:R-:W-:-:S04]  /*0920*/  FFMA R2, -R4, R3, R15 ;  /* 0x0000000304027223 */ /* 0x000fc8000000010f */
[----:B------:R-:W-:Y:S01]  /*0930*/  FFMA R5, R0, R2, R3 ;  /* 0x0000000200057223 */ /* 0x000fe20000000003 */
[----:B-1----:R-:W-:Y:S06]  /*0940*/  @!P0 BRA `(.L_x_30) ;  /* 0x0000000000108947 */ /* 0x002fec0003800000 */
[----:B------:R-:W-:Y:S02]  /*0950*/  MOV R3, R15 ;  /* 0x0000000f00037202 */ /* 0x000fe40000000f00 */
[----:B------:R-:W-:-:S07]  /*0960*/  MOV R2, 0x980 ;  /* 0x0000098000027802 */ /* 0x000fce0000000f00 */
[----:B------:R-:W-:Y:S05]  /*0970*/  CALL.REL.NOINC `($__internal_0_$__cuda_sm3x_div_rn_noftz_f32_slowpath) ;  /* 0x0000000000187944 */ /* 0x000fea0003c00000 */
[----:B------:R-:W-:-:S07]  /*0980*/  MOV R5, R0 ;  /* 0x0000000000057202 */ /* 0x000fce0000000f00 */
.L_x_30:
[----:B------:R-:W-:Y:S05]  /*0990*/  BSYNC.RECONVERGENT B0 ;  /* 0x0000000000007941 */ /* 0x000fea0003800200 */
.L_x_29:
[----:B------:R-:W0:Y:S02]  /*09a0*/  LDC.64 R2, c[0x0][0x388] ;  /* 0x0000e200ff027b82 */ /* 0x000e240000000a00 */
[----:B0-----:R-:W-:-:S05]  /*09b0*/  IMAD.WIDE R14, R14, 0x4, R2 ;  /* 0x000000040e0e7825 */ /* 0x001fca00078e0202 */
[----:B------:R-:W-:Y:S01]  /*09c0*/  STG.E desc[UR8][R14.64], R5 ;  /* 0x000000050e007986 */ /* 0x000fe2000c101908 */
[----:B------:R-:W-:Y:S05]  /*09d0*/  EXIT ;  /* 0x000000000000794d */ /* 0x000fea0003800000 */
        .weak           $__internal_0_$__cuda_sm3x_div_rn_noftz_f32_slowpath
        .type           $__internal_0_$__cuda_sm3x_div_rn_noftz_f32_slowpath,@function
        .size           $__internal_0_$__cuda_sm3x_div_rn_noftz_f32_slowpath,(.L_x_168 - $__internal_0_$__cuda_sm3x_div_rn_noftz_f32_slowpath)
$__internal_0_$__cuda_sm3x_div_rn_noftz_f32_slowpath:
[----:B------:R-:W-:Y:S01]  /*09e0*/  SHF.R.U32.HI R5, RZ, 0x17, R4 ;  /* 0x00000017ff057819 */ /* 0x000fe20000011604 */
[----:B------:R-:W-:Y:S01]  /*09f0*/  BSSY.RECONVERGENT B1, `(.L_x_31) ;  /* 0x0000063000017945 */ /* 0x000fe20003800200 */
[----:B------:R-:W-:Y:S02]  /*0a00*/  SHF.R.U32.HI R0, RZ, 0x17, R3 ;  /* 0x00000017ff007819 */ /* 0x000fe40000011603 */
[----:B------:R-:W-:Y:S02]  /*0a10*/  LOP3.LUT R5, R5, 0xff, RZ, 0xc0, !PT ;  /* 0x000000ff05057812 */ /* 0x000fe400078ec0ff */
[----:B------:R-:W-:Y:S02]  /*0a20*/  LOP3.LUT R10, R0, 0xff, RZ, 0xc0, !PT ;  /* 0x000000ff000a7812 */ /* 0x000fe400078ec0ff */
[----:B------:R-:W-:Y:S02]  /*0a30*/  IADD3 R7, PT, PT, R5, -0x1, RZ ;  /* 0xffffffff05077810 */ /* 0x000fe40007ffe0ff */
[----:B------:R-:W-:-:S02]  /*0a40*/  IADD3 R8, PT, PT, R10, -0x1, RZ ;  /* 0xffffffff0a087810 */ /* 0x000fc40007ffe0ff */
[----:B------:R-:W-:-:S04]  /*0a50*/  ISETP.GT.U32.AND P0, PT, R7, 0xfd, PT ;  /* 0x000000fd0700780c */ /* 0x000fc80003f04070 */
[----:B------:R-:W-:-:S13]  /*0a60*/  ISETP.GT.U32.OR P0, PT, R8, 0xfd, P0 ;  /* 0x000000fd0800780c */ /* 0x000fda0000704470 */
[----:B------:R-:W-:Y:S01]  /*0a70*/  @!P0 MOV R6, RZ ;  /* 0x000000ff00068202 */ /* 0x000fe20000000f00 */
[----:B------:R-:W-:Y:S06]  /*0a80*/  @!P0 BRA `(.L_x_32) ;  /* 0x0000000000608947 */ /* 0x000fec0003800000 */
[----:B------:R-:W-:Y:S02]  /*0a90*/  FSETP.GTU.FTZ.AND P0, PT, |R3|, +INF , PT ;  /* 0x7f8000000300780b */ /* 0x000fe40003f1c200 */
[----:B------:R-:W-:Y:S02]  /*0aa0*/  FSETP.GTU.FTZ.AND P1, PT, |R4|, +INF , PT ;  /* 0x7f8000000400780b */ /* 0x000fe40003f3c200 */
[----:B------:R-:W-:Y:S02]  /*0ab0*/  MOV R0, R4 ;  /* 0x0000000400007202 */ /* 0x000fe40000000f00 */
[----:B------:R-:W-:-:S13]  /*0ac0*/  PLOP3.LUT P0, PT, P0, P1, PT, 0xf8, 0x8f ;  /* 0x00000000008f781c */ /* 0x000fda0000703f70 */
[----:B------:R-:W-:Y:S05]  /*0ad0*/  @P0 BRA `(.L_x_33) ;  /* 0x00000004004c0947 */ /* 0x000fea0003800000 */
[----:B------:R-:W-:-:S13]  /*0ae0*/  LOP3.LUT P0, RZ, R4, 0x7fffffff, R3, 0xc8, !PT ;  /* 0x7fffffff04ff7812 */ /* 0x000fda000780c803 */
[----:B------:R-:W-:Y:S05]  /*0af0*/  @!P0 BRA `(.L_x_34) ;  /* 0x00000004003c8947 */ /* 0x000fea0003800000 */
[C---:B------:R-:W-:Y:S02]  /*0b00*/  FSETP.NEU.FTZ.AND P2, PT, |R3|.reuse, +INF , PT ;  /* 0x7f8000000300780b */ /* 0x040fe40003f5d200 */
[----:B------:R-:W-:Y:S02]  /*0b10*/  FSETP.NEU.FTZ.AND P1, PT, |R0|, +INF , PT ;  /* 0x7f8000000000780b */ /* 0x000fe40003f3d200 */
[----:B------:R-:W-:-:S11]  /*0b20*/  FSETP.NEU.FTZ.AND P0, PT, |R3|, +INF , PT ;  /* 0x7f8000000300780b */ /* 0x000fd60003f1d200 */
[----:B------:R-:W-:Y:S05]  /*0b30*/  @!P1 BRA !P2, `(.L_x_34) ;  /* 0x00000004002c9947 */ /* 0x000fea0005000000 */
[----:B------:R-:W-:-:S04]  /*0b40*/  LOP3.LUT P2, RZ, R3, 0x7fffffff, RZ, 0xc0, !PT ;  /* 0x7fffffff03ff7812 */ /* 0x000fc8000784c0ff */
[----:B------:R-:W-:-:S13]  /*0b50*/  PLOP3.LUT P1, PT, P1, P2, PT, 0x2f, 0xf2 ;  /* 0x0000000000f2781c */ /* 0x000fda0000f24577 */
[----:B------:R-:W-:Y:S05]  /*0b60*/  @P1 BRA `(.L_x_35) ;  /* 0x0000000400181947 */ /* 0x000fea0003800000 */
[----:B------:R-:W-:-:S04]  /*0b70*/  LOP3.LUT P1, RZ, R4, 0x7fffffff, RZ, 0xc0, !PT ;  /* 0x7fffffff04ff7812 */ /* 0x000fc8000782c0ff */
[----:B------:R-:W-:-:S13]  /*0b80*/  PLOP3.LUT P0, PT, P0, P1, PT, 0x2f, 0xf2 ;  /* 0x0000000000f2781c */ /* 0x000fda0000702577 */
[----:B------:R-:W-:Y:S05]  /*0b90*/  @P0 BRA `(.L_x_36) ;  /* 0x0000000400000947 */ /* 0x000fea0003800000 */
[----:B------:R-:W-:Y:S02]  /*0ba0*/  ISETP.GE.AND P0, PT, R8, RZ, PT ;  /* 0x000000ff0800720c */ /* 0x000fe40003f06270 */
[----:B------:R-:W-:-:S11]  /*0bb0*/  ISETP.GE.AND P1, PT, R7, RZ, PT ;  /* 0x000000ff0700720c */ /* 0x000fd60003f26270 */
[----:B------:R-:W-:Y:S01]  /*0bc0*/  @P0 MOV R6, RZ ;  /* 0x000000ff00060202 */ /* 0x000fe20000000f00 */
[----:B------:R-:W-:Y:S01]  /*0bd0*/  @!P0 FFMA R3, R3, 1.84467440737095516160e+19, RZ ;  /* 0x5f80000003038823 */ /* 0x000fe200000000ff */
[----:B------:R-:W-:Y:S01]  /*0be0*/  @!P0 MOV R6, 0xffffffc0 ;  /* 0xffffffc000068802 */ /* 0x000fe20000000f00 */
[----:B------:R-:W-:-:S03]  /*0bf0*/  @!P1 FFMA R4, R0, 1.84467440737095516160e+19, RZ ;  /* 0x5f80000000049823 */ /* 0x000fc600000000ff */
[----:B------:R-:W-:-:S07]  /*0c00*/  @!P1 IADD3 R6, PT, PT, R6, 0x40, RZ ;  /* 0x0000004006069810 */ /* 0x000fce0007ffe0ff */
.L_x_32:
[----:B------:R-:W-:Y:S01]  /*0c10*/  LEA R7, R5, 0xc0800000, 0x17 ;  /* 0xc080000005077811 */ /* 0x000fe200078eb8ff */
[----:B------:R-:W-:Y:S03]  /*0c20*/  BSSY.RECONVERGENT B2, `(.L_x_37) ;  /* 0x0000036000027945 */ /* 0x000fe60003800200 */
[----:B------:R-:W-:Y:S02]  /*0c30*/  IADD3 R7, PT, PT, -R7, R4, RZ ;  /* 0x0000000407077210 */ /* 0x000fe40007ffe1ff */
[----:B------:R-:W-:Y:S02]  /*0c40*/  IADD3 R4, PT, PT, R10, -0x7f, RZ ;  /* 0xffffff810a047810 */ /* 0x000fe40007ffe0ff */
[----:B------:R-:W0:Y:S01]  /*0c50*/  MUFU.RCP R8, R7 ;  /* 0x0000000700087308 */ /* 0x000e220000001000 */
[----:B------:R-:W-:Y:S01]  /*0c60*/  FADD.FTZ R9, -R7, -RZ ;  /* 0x800000ff07097221 */ /* 0x000fe20000010100 */
[C---:B------:R-:W-:Y:S01]  /*0c70*/  IADD3 R5, PT, PT, R4.reuse, 0x7f, -R5 ;  /* 0x0000007f04057810 */ /* 0x040fe20007ffe805 */
[----:B------:R-:W-:-:S03]  /*0c80*/  IMAD R0, R4, -0x800000, R3 ;  /* 0xff80000004007824 */ /* 0x000fc600078e0203 */
[----:B------:R-:W-:Y:S01]  /*0c90*/  IADD3 R5, PT, PT, R5, R6, RZ ;  /* 0x0000000605057210 */ /* 0x000fe20007ffe0ff */
[----:B0-----:R-:W-:-:S04]  /*0ca0*/  FFMA R11, R8, R9, 1 ;  /* 0x3f800000080b7423 */ /* 0x001fc80000000009 */
[----:B------:R-:W-:-:S04]  /*0cb0*/  FFMA R10, R8, R11, R8 ;  /* 0x0000000b080a7223 */ /* 0x000fc80000000008 */
[----:B------:R-:W-:-:S04]  /*0cc0*/  FFMA R3, R0, R10, RZ ;  /* 0x0000000a00037223 */ /* 0x000fc800000000ff */
[----:B------:R-:W-:-:S04]  /*0cd0*/  FFMA R8, R9, R3, R0 ;  /* 0x0000000309087223 */ /* 0x000fc80000000000 */
[----:B------:R-:W-:-:S04]  /*0ce0*/  FFMA R11, R10, R8, R3 ;  /* 0x000000080a0b7223 */ /* 0x000fc80000000003 */
[----:B------:R-:W-:-:S04]  /*0cf0*/  FFMA R8, R9, R11, R0 ;  /* 0x0000000b09087223 */ /* 0x000fc80000000000 */
[----:B------:R-:W-:-:S05]  /*0d00*/  FFMA R0, R10, R8, R11 ;  /* 0x000000080a007223 */ /* 0x000fca000000000b */
[----:B------:R-:W-:-:S04]  /*0d10*/  SHF.R.U32.HI R3, RZ, 0x17, R0 ;  /* 0x00000017ff037819 */ /* 0x000fc80000011600 */
[----:B------:R-:W-:-:S04]  /*0d20*/  LOP3.LUT R3, R3, 0xff, RZ, 0xc0, !PT ;  /* 0x000000ff03037812 */ /* 0x000fc800078ec0ff */
[----:B------:R-:W-:-:S04]  /*0d30*/  IADD3 R7, PT, PT, R3, R5, RZ ;  /* 0x0000000503077210 */ /* 0x000fc80007ffe0ff */
[----:B------:R-:W-:-:S04]  /*0d40*/  IADD3 R3, PT, PT, R7, -0x1, RZ ;  /* 0xffffffff07037810 */ /* 0x000fc80007ffe0ff */
[----:B------:R-:W-:-:S13]  /*0d50*/  ISETP.GE.U32.AND P0, PT, R3, 0xfe, PT ;  /* 0x000000fe0300780c */ /* 0x000fda0003f06070 */
[----:B------:R-:W-:Y:S05]  /*0d60*/  @!P0 BRA `(.L_x_38) ;  /* 0x0000000000808947 */ /* 0x000fea0003800000 */
[----:B------:R-:W-:-:S13]  /*0d70*/  ISETP.GT.AND P0, PT, R7, 0xfe, PT ;  /* 0x000000fe0700780c */ /* 0x000fda0003f04270 */
[----:B------:R-:W-:Y:S05]  /*0d80*/  @P0 BRA `(.L_x_39) ;  /* 0x00000000006c0947 */ /* 0x000fea0003800000 */
[----:B------:R-:W-:-:S13]  /*0d90*/  ISETP.GE.AND P0, PT, R7, 0x1, PT ;  /* 0x000000010700780c */ /* 0x000fda0003f06270 */
[----:B------:R-:W-:Y:S05]  /*0da0*/  @P0 BRA `(.L_x_40) ;  /* 0x0000000000740947 */ /* 0x000fea0003800000 */
[----:B------:R-:W-:Y:S02]  /*0db0*/  ISETP.GE.AND P0, PT, R7, -0x18, PT ;  /* 0xffffffe80700780c */ /* 0x000fe40003f06270 */
[----:B------:R-:W-:-:S11]  /*0dc0*/  LOP3.LUT R0, R0, 0x80000000, RZ, 0xc0, !PT ;  /* 0x8000000000007812 */ /* 0x000fd600078ec0ff */
[----:B------:R-:W-:Y:S05]  /*0dd0*/  @!P0 BRA `(.L_x_40) ;  /* 0x0000000000688947 */ /* 0x000fea0003800000 */
[CCC-:B------:R-:W-:Y:S01]  /*0de0*/  FFMA.RZ R3, R10.reuse, R8.reuse, R11.reuse ;  /* 0x000000080a037223 */ /* 0x1c0fe2000000c00b */
[C---:B------:R-:W-:Y:S01]  /*0df0*/  IADD3 R6, PT, PT, R7.reuse, 0x20, RZ ;  /* 0x0000002007067810 */ /* 0x040fe20007ffe0ff */
[CCC-:B------:R-:W-:Y:S01]  /*0e00*/  FFMA.RM R4, R10.reuse, R8.reuse, R11.reuse ;  /* 0x000000080a047223 */ /* 0x1c0fe2000000400b */
[----:B------:R-:W-:Y:S02]  /*0e10*/  ISETP.NE.AND P2, PT, R7, RZ, PT ;  /* 0x000000ff0700720c */ /* 0x000fe40003f45270 */
[----:B------:R-:W-:Y:S01]  /*0e20*/  LOP3.LUT R5, R3, 0x7fffff, RZ, 0xc0, !PT ;  /* 0x007fffff03057812 */ /* 0x000fe200078ec0ff */
[----:B------:R-:W-:Y:S01]  /*0e30*/  FFMA.RP R3, R10, R8, R11 ;  /* 0x000000080a037223 */ /* 0x000fe2000000800b */
[----:B------:R-:W-:Y:S02]  /*0e40*/  ISETP.NE.AND P1, PT, R7, RZ, PT ;  /* 0x000000ff0700720c */ /* 0x000fe40003f25270 */
[----:B------:R-:W-:Y:S02]  /*0e50*/  LOP3.LUT R5, R5, 0x800000, RZ, 0xfc, !PT ;  /* 0x0080000005057812 */ /* 0x000fe400078efcff */
[----:B------:R-:W-:-:S02]  /*0e60*/  IADD3 R7, PT, PT, -R7, RZ, RZ ;  /* 0x000000ff07077210 */ /* 0x000fc40007ffe1ff */
[----:B------:R-:W-:Y:S02]  /*0e70*/  SHF.L.U32 R6, R5, R6, RZ ;  /* 0x0000000605067219 */ /* 0x000fe400000006ff */
[----:B------:R-:W-:Y:S02]  /*0e80*/  FSETP.NEU.FTZ.AND P0, PT, R3, R4, PT ;  /* 0x000000040300720b */ /* 0x000fe40003f1d000 */
[----:B------:R-:W-:Y:S02]  /*0e90*/  SEL R4, R7, RZ, P2 ;  /* 0x000000ff07047207 */ /* 0x000fe40001000000 */
[----:B------:R-:W-:Y:S02]  /*0ea0*/  ISETP.NE.AND P1, PT, R6, RZ, P1 ;  /* 0x000000ff0600720c */ /* 0x000fe40000f25270 */
[----:B------:R-:W-:Y:S02]  /*0eb0*/  SHF.R.U32.HI R4, RZ, R4, R5 ;  /* 0x00000004ff047219 */ /* 0x000fe40000011605 */
[----:B------:R-:W-:-:S02]  /*0ec0*/  PLOP3.LUT P0, PT, P0, P1, PT, 0xf8, 0x8f ;  /* 0x00000000008f781c */ /* 0x000fc40000703f70 */
[----:B------:R-:W-:Y:S02]  /*0ed0*/  SHF.R.U32.HI R6, RZ, 0x1, R4 ;  /* 0x00000001ff067819 */ /* 0x000fe40000011604 */
[----:B------:R-:W-:-:S04]  /*0ee0*/  SEL R3, RZ, 0x1, !P0 ;  /* 0x00000001ff037807 */ /* 0x000fc80004000000 */
[----:B------:R-:W-:-:S04]  /*0ef0*/  LOP3.LUT R3, R3, 0x1, R6, 0xf8, !PT ;  /* 0x0000000103037812 */ /* 0x000fc800078ef806 */
[----:B------:R-:W-:-:S04]  /*0f00*/  LOP3.LUT R3, R3, R4, RZ, 0xc0, !PT ;  /* 0x0000000403037212 */ /* 0x000fc800078ec0ff */
[----:B------:R-:W-:-:S04]  /*0f10*/  IADD3 R3, PT, PT, R6, R3, RZ ;  /* 0x0000000306037210 */ /* 0x000fc80007ffe0ff */
[----:B------:R-:W-:Y:S01]  /*0f20*/  LOP3.LUT R0, R3, R0, RZ, 0xfc, !PT ;  /* 0x0000000003007212 */ /* 0x000fe200078efcff */
[----:B------:R-:W-:Y:S06]  /*0f30*/  BRA `(.L_x_40) ;  /* 0x0000000000107947 */ /* 0x000fec0003800000 */
.L_x_39:
[----:B------:R-:W-:-:S04]  /*0f40*/  LOP3.LUT R0, R0, 0x80000000, RZ, 0xc0, !PT ;  /* 0x8000000000007812 */ /* 0x000fc800078ec0ff */
[----:B------:R-:W-:Y:S01]  /*0f50*/  LOP3.LUT R0, R0, 0x7f800000, RZ, 0xfc, !PT ;  /* 0x7f80000000007812 */ /* 0x000fe200078efcff */
[----:B------:R-:W-:Y:S06]  /*0f60*/  BRA `(.L_x_40) ;  /* 0x0000000000047947 */ /* 0x000fec0003800000 */
.L_x_38:
[----:B------:R-:W-:-:S07]  /*0f70*/  LEA R0, R5, R0, 0x17 ;  /* 0x0000000005007211 */ /* 0x000fce00078eb8ff */
.L_x_40:
[----:B------:R-:W-:Y:S05]  /*0f80*/  BSYNC.RECONVERGENT B2 ;  /* 0x0000000000027941 */ /* 0x000fea0003800200 */
.L_x_37:
[----:B------:R-:W-:Y:S05]  /*0f90*/  BRA `(.L_x_41) ;  /* 0x0000000000207947 */ /* 0x000fea0003800000 */
.L_x_36:
[----:B------:R-:W-:-:S04]  /*0fa0*/  LOP3.LUT R0, R4, 0x80000000, R3, 0x48, !PT ;  /* 0x8000000004007812 */ /* 0x000fc800078e4803 */
[----:B------:R-:W-:Y:S01]  /*0fb0*/  LOP3.LUT R0, R0, 0x7f800000, RZ, 0xfc, !PT ;  /* 0x7f80000000007812 */ /* 0x000fe200078efcff */
[----:B------:R-:W-:Y:S06]  /*0fc0*/  BRA `(.L_x_41) ;  /* 0x0000000000147947 */ /* 0x000fec0003800000 */
.L_x_35:
[----:B------:R-:W-:Y:S01]  /*0fd0*/  LOP3.LUT R0, R4, 0x80000000, R3, 0x48, !PT ;  /* 0x8000000004007812 */ /* 0x000fe200078e4803 */
[----:B------:R-:W-:Y:S06]  /*0fe0*/  BRA `(.L_x_41) ;  /* 0x00000000000c7947 */ /* 0x000fec0003800000 */
.L_x_34:
[----:B------:R-:W0:Y:S01]  /*0ff0*/  MUFU.RSQ R0, -QNAN ;  /* 0xffc0000000007908 */ /* 0x000e220000001400 */
[----:B------:R-:W-:Y:S05]  /*1000*/  BRA `(.L_x_41) ;  /* 0x0000000000047947 */ /* 0x000fea0003800000 */
.L_x_33:
[----:B------:R-:W-:-:S07]  /*1010*/  FADD.FTZ R0, R3, R0 ;  /* 0x0000000003007221 */ /* 0x000fce0000010000 */
.L_x_41:
[----:B------:R-:W-:Y:S05]  /*1020*/  BSYNC.RECONVERGENT B1 ;  /* 0x0000000000017941 */ /* 0x000fea0003800200 */
.L_x_31:
[----:B------:R-:W-:-:S04]  /*1030*/  HFMA2 R3, -RZ, RZ, 0, 0 ;  /* 0x00000000ff037431 */ /* 0x000fc800000001ff */
[----:B0-----:R-:W-:Y:S05]  /*1040*/  RET.REL.NODEC R2 `(_Z29compute_bias_gradients_kernelPfS_ii) ;  /* 0xffffffec02ec7950 */ /* 0x001fea0003c3ffff */
.L_x_42:
        /* <DEDUP_REMOVED lines=11> */
.L_x_168:


//--------------------- .text._Z31compute_weight_gradients_kernelPfS_S_iii --------------------------
	.section	.text._Z31compute_weight_gradients_kernelPfS_S_iii,"ax",@progbits
	.align	128
        .global         _Z31compute_weight_gradients_kernelPfS_S_iii
        .type           _Z31compute_weight_gradients_kernelPfS_S_iii,@function
        .size           _Z31compute_weight_gradients_kernelPfS_S_iii,(.L_x_169 - _Z31compute_weight_gradients_kernelPfS_S_iii)
        .other          _Z31compute_weight_gradients_kernelPfS_S_iii,@"STO_CUDA_ENTRY STV_DEFAULT"
_Z31compute_weight_gradients_kernelPfS_S_iii:
.text._Z31compute_weight_gradients_kernelPfS_S_iii:
[----:B------:R-:W-:Y:S01]  /*0000*/  LDC R1, c[0x0][0x37c] ;  /* 0x0000df00ff017b82 */ /* 0x000fe20000000800 */
[----:B------:R-:W0:Y:S07]  /*0010*/  S2R R6, SR_TID.X ;  /* 0x0000000000067919 */ /* 0x000e2e0000002100 */
[----:B------:R-:W1:Y:S01]  /*0020*/  LDC R5, c[0x0][0x364] ;  /* 0x0000d900ff057b82 */ /* 0x000e620000000800 */
[----:B------:R-:W1:Y:S07]  /*0030*/  S2R R4, SR_TID.Y ;  /* 0x0000000000047919 */ /* 0x000e6e0000002200 */
[----:B------:R-:W0:Y:S08]  /*0040*/  S2UR UR5, SR_CTAID.X ;  /* 0x00000000000579c3 */ /* 0x000e300000002500 */
[----:B------:R-:W0:Y:S08]  /*0050*/  LDC R3, c[0x0][0x360] ;  /* 0x0000d800ff037b82 */ /* 0x000e300000000800 */
[----:B------:R-:W1:Y:S08]  /*0060*/  S2UR UR4, SR_CTAID.Y ;  /* 0x00000000000479c3 */ /* 0x000e700000002600 */
[----:B------:R-:W2:Y:S08]  /*0070*/  LDC R0, c[0x0][0x3a0] ;  /* 0x0000e800ff007b82 */ /* 0x000eb00000000800 */
[----:B------:R-:W3:Y:S01]  /*0080*/  LDC R2, c[0x0][0x39c] ;  /* 0x0000e700ff027b82 */ /* 0x000ee20000000800 */
[----:B0-----:R-:W-:-:S02]  /*0090*/  IMAD R3, R3, UR5, R6 ;  /* 0x0000000503037c24 */ /* 0x001fc4000f8e0206 */
[----:B-1----:R-:W-:-:S03]  /*00a0*/  IMAD R5, R5, UR4, R4 ;  /* 0x0000000405057c24 */ /* 0x002fc6000f8e0204 */
[----:B--2---:R-:W-:-:S04]  /*00b0*/  ISETP.GE.AND P0, PT, R3, R0, PT ;  /* 0x000000000300720c */ /* 0x004fc80003f06270 */
[----:B---3--:R-:W-:-:S13]  /*00c0*/  ISETP.GE.OR P0, PT, R5, R2, P0 ;  /* 0x000000020500720c */ /* 0x008fda0000706670 */
[----:B------:R-:W-:Y:S05]  /*00d0*/  @P0 EXIT ;  /* 0x000000000000094d */ /* 0x000fea0003800000 */
[----:B------:R-:W0:Y:S01]  /*00e0*/  LDC R4, c[0x0][0x398] ;  /* 0x0000e600ff047b82 */ /* 0x000e220000000800 */
[----:B------:R-:W1:Y:S01]  /*00f0*/  LDCU.64 UR4, c[0x0][0x358] ;  /* 0x00006b00ff0477ac */ /* 0x000e620008000a00 */
[----:B------:R-:W-:Y:S01]  /*0100*/  HFMA2 R29, -RZ, RZ, 0, 0 ;  /* 0x00000000ff1d7431 */ /* 0x000fe200000001ff */
[----:B0-----:R-:W-:-:S13]  /*0110*/  ISETP.GE.AND P0, PT, R4, 0x1, PT ;  /* 0x000000010400780c */ /* 0x001fda0003f06270 */
[----:B-1----:R-:W-:Y:S05]  /*0120*/  @!P0 BRA `(.L_x_43) ;  /* 0x0000000400d08947 */ /* 0x002fea0003800000 */
[C---:B------:R-:W-:Y:S01]  /*0130*/  ISETP.GE.U32.AND P0, PT, R4.reuse, 0x8, PT ;  /* 0x000000080400780c */ /* 0x040fe20003f06070 */
[----:B------:R-:W-:Y:S01]  /*0140*/  IMAD.MOV.U32 R8, RZ, RZ, RZ ;  /* 0x000000ffff087224 */ /* 0x000fe200078e00ff */
[----:B------:R-:W-:Y:S02]  /*0150*/  LOP3.LUT R6, R4, 0x7, RZ, 0xc0, !PT ;  /* 0x0000000704067812 */ /* 0x000fe400078ec0ff */
[----:B------:R-:W-:Y:S02]  /*0160*/  MOV R29, RZ ;  /* 0x000000ff001d7202 */ /* 0x000fe40000000f00 */
[----:B------:R-:W-:-:S07]  /*0170*/  ISETP.NE.AND P1, PT, R6, RZ, PT ;  /* 0x000000ff0600720c */ /* 0x000fce0003f25270 */
[----:B------:R-:W-:Y:S06]  /*0180*/  @!P0 BRA `(.L_x_44) ;  /* 0x0000000000d08947 */ /* 0x000fec0003800000 */
[----:B------:R-:W-:Y:S01]  /*0190*/  LOP3.LUT R8, R4, 0x7ffffff8, RZ, 0xc0, !PT ;  /* 0x7ffffff804087812 */ /* 0x000fe200078ec0ff */
[----:B------:R-:W-:Y:S01]  /*01a0*/  IMAD.MOV.U32 R9, RZ, RZ, R5 ;  /* 0x000000ffff097224 */ /* 0x000fe200078e0005 */
[----:B------:R-:W-:Y:S02]  /*01b0*/  MOV R29, RZ ;  /* 0x000000ff001d7202 */ /* 0x000fe40000000f00 */
[----:B------:R-:W-:Y:S02]  /*01c0*/  MOV R7, R3 ;  /* 0x0000000300077202 */ /* 0x000fe40000000f00 */
[----:B------:R-:W-:-:S07]  /*01d0*/  IADD3 R10, PT, PT, -R8, RZ, RZ ;  /* 0x000000ff080a7210 */ /* 0x000fce0007ffe1ff */
.L_x_45:
[----:B------:R-:W0:Y:S08]  /*01e0*/  LDC.64 R14, c[0x0][0x380] ;  /* 0x0000e000ff0e7b82 */ /* 0x000e300000000a00 */
[----:B------:R-:W1:Y:S01]  /*01f0*/  LDC.64 R26, c[0x0][0x388] ;  /* 0x0000e200ff1a7b82 */ /* 0x000e620000000a00 */
[----:B0-----:R-:W-:-:S05]  /*0200*/  IMAD.WIDE R14, R9, 0x4, R14 ;  /* 0x00000004090e7825 */ /* 0x001fca00078e020e */
[----:B------:R0:W2:Y:S01]  /*0210*/  LDG.E R22, desc[UR4][R14.64] ;  /* 0x000000040e167981 */ /* 0x0000a2000c1e1900 */
[----:B-1----:R-:W-:-:S05]  /*0220*/  IMAD.WIDE R26, R7, 0x4, R26 ;  /* 0x00000004071a7825 */ /* 0x002fca00078e021a */
[----:B------:R-:W2:Y:S01]  /*0230*/  LDG.E R11, desc[UR4][R26.64] ;  /* 0x000000041a0b7981 */ /* 0x000ea2000c1e1900 */
[----:B0-----:R-:W-:-:S04]  /*0240*/  IMAD.WIDE R14, R2, 0x4, R14 ;  /* 0x00000004020e7825 */ /* 0x001fc800078e020e */
[----:B------:R-:W-:Y:S01]  /*0250*/  IMAD.WIDE R20, R0, 0x4, R26 ;  /* 0x0000000400147825 */ /* 0x000fe200078e021a */
[----:B------:R-:W3:Y:S03]  /*0260*/  LDG.E R28, desc[UR4][R14.64] ;  /* 0x000000040e1c7981 */ /* 0x000ee6000c1e1900 */
[----:B------:R-:W-:Y:S01]  /*0270*/  IMAD.WIDE R24, R2, 0x4, R14 ;  /* 0x0000000402187825 */ /* 0x000fe200078e020e */
[----:B------:R-:W3:Y:S03]  /*0280*/  LDG.E R27, desc[UR4][R20.64] ;  /* 0x00000004141b7981 */ /* 0x000ee6000c1e1900 */
[----:B------:R-:W-:-:S04]  /*0290*/  IMAD.WIDE R12, R0, 0x4, R20 ;  /* 0x00000004000c7825 */ /* 0x000fc800078e0214 */
[C---:B------:R-:W-:Y:S01]  /*02a0*/  IMAD.WIDE R16, R2.reuse, 0x4, R24 ;  /* 0x0000000402107825 */ /* 0x040fe200078e0218 */
[----:B------:R-:W4:Y:S04]  /*02b0*/  LDG.E R26, desc[UR4][R12.64] ;  /* 0x000000040c1a7981 */ /* 0x000f28000c1e1900 */
[----:B------:R0:W5:Y:S01]  /*02c0*/  LDG.E R23, desc[UR4][R16.64] ;  /* 0x0000000410177981 */ /* 0x000162000c1e1900 */
[----:B------:R-:W-:-:S03]  /*02d0*/  IMAD.WIDE R18, R2, 0x4, R16 ;  /* 0x0000000402127825 */ /* 0x000fc600078e0210 */
[----:B------:R-:W4:Y:S01]  /*02e0*/  LDG.E R25, desc[UR4][R24.64] ;  /* 0x0000000418197981 */ /* 0x000f22000c1e1900 */
[----:B0-----:R-:W-:-:S03]  /*02f0*/  IMAD.WIDE R16, R0, 0x4, R12 ;  /* 0x0000000400107825 */ /* 0x001fc600078e020c */
[----:B------:R0:W5:Y:S01]  /*0300*/  LDG.E R21, desc[UR4][R18.64] ;  /* 0x0000000412157981 */ /* 0x000162000c1e1900 */
[----:B------:R-:W-:-:S03]  /*0310*/  IMAD.WIDE R14, R2, 0x4, R18 ;  /* 0x00000004020e7825 */ /* 0x000fc600078e0212 */
[----:B------:R1:W5:Y:S04]  /*0320*/  LDG.E R24, desc[UR4][R16.64] ;  /* 0x0000000410187981 */ /* 0x000368000c1e1900 */
[----:B------:R1:W5:Y:S01]  /*0330*/  LDG.E R13, desc[UR4][R14.64] ;  /* 0x000000040e0d7981 */ /* 0x000362000c1e1900 */
[----:B0-----:R-:W-:-:S04]  /*0340*/  IMAD.WIDE R18, R0, 0x4, R16 ;  /* 0x0000000400127825 */ /* 0x001fc800078e0210 */
[----:B-1----:R-:W-:-:S04]  /*0350*/  IMAD.WIDE R16, R0, 0x4, R18 ;  /* 0x0000000400107825 */ /* 0x002fc800078e0212 */
[C---:B------:R-:W-:Y:S01]  /*0360*/  IMAD.WIDE R14, R2.reuse, 0x4, R14 ;  /* 0x00000004020e7825 */ /* 0x040fe200078e020e */
[----:B------:R-:W5:Y:S04]  /*0370*/  LDG.E R20, desc[UR4][R16.64] ;  /* 0x0000000410147981 */ /* 0x000f68000c1e1900 */
[----:B------:R0:W5:Y:S02]  /*0380*/  LDG.E R12, desc[UR4][R14.64] ;  /* 0x000000040e0c7981 */ /* 0x000164000c1e1900 */
[----:B0-----:R-:W-:-:S04]  /*0390*/  IMAD.WIDE R14, R2, 0x4, R14 ;  /* 0x00000004020e7825 */ /* 0x001fc800078e020e */
[----:B--2---:R-:W-:Y:S02]  /*03a0*/  FFMA R11, R22, R11, R29 ;  /* 0x0000000b160b7223 */ /* 0x004fe4000000001d */
[----:B------:R0:W2:Y:S04]  /*03b0*/  LDG.E R22, desc[UR4][R18.64] ;  /* 0x0000000412167981 */ /* 0x0000a8000c1e1900 */
[----:B------:R-:W2:Y:S01]  /*03c0*/  LDG.E R29, desc[UR4][R14.64] ;  /* 0x000000040e1d7981 */ /* 0x000ea2000c1e1900 */
[----:B0-----:R-:W-:-:S05]  /*03d0*/  IMAD.WIDE R18, R0, 0x4, R16 ;  /* 0x0000000400127825 */ /* 0x001fca00078e0210 */
[----:B------:R0:W2:Y:S02]  /*03e0*/  LDG.E R17, desc[UR4][R18.64] ;  /* 0x0000000412117981 */ /* 0x0000a4000c1e1900 */
[----:B0-----:R-:W-:-:S06]  /*03f0*/  IMAD.WIDE R18, R0, 0x4, R18 ;  /* 0x0000000400127825 */ /* 0x001fcc00078e0212 */
[----:B------:R-:W2:Y:S01]  /*0400*/  LDG.E R18, desc[UR4][R18.64] ;  /* 0x0000000412127981 */ /* 0x000ea2000c1e1900 */
[----:B---3--:R-:W-:Y:S01]  /*0410*/  FFMA R28, R28, R27, R11 ;  /* 0x0000001b1c1c7223 */ /* 0x008fe2000000000b */
[----:B------:R-:W-:-:S03]  /*0420*/  VIADD R10, R10, 0x8 ;  /* 0x000000080a0a7836 */ /* 0x000fc60000000000 */
[----:B----4-:R-:W-:Y:S02]  /*0430*/  FFMA R26, R25, R26, R28 ;  /* 0x0000001a191a7223 */ /* 0x010fe4000000001c */
[----:B------:R-:W-:Y:S02]  /*0440*/  ISETP.NE.AND P0, PT, R10, RZ, PT ;  /* 0x000000ff0a00720c */ /* 0x000fe40003f05270 */
[----:B-----5:R-:W-:Y:S01]  /*0450*/  FFMA R24, R23, R24, R26 ;  /* 0x0000001817187223 */ /* 0x020fe2000000001a */
[----:B------:R-:W-:Y:S02]  /*0460*/  LEA R9, R2, R9, 0x3 ;  /* 0x0000000902097211 */ /* 0x000fe400078e18ff */
[----:B------:R-:W-:Y:S01]  /*0470*/  LEA R7, R0, R7, 0x3 ;  /* 0x0000000700077211 */ /* 0x000fe200078e18ff */
[----:B--2---:R-:W-:-:S04]  /*0480*/  FFMA R22, R21, R22, R24 ;  /* 0x0000001615167223 */ /* 0x004fc80000000018 */
[----:B------:R-:W-:-:S04]  /*0490*/  FFMA R13, R13, R20, R22 ;  /* 0x000000140d0d7223 */ /* 0x000fc80000000016 */
[----:B------:R-:W-:-:S04]  /*04a0*/  FFMA R12, R12, R17, R13 ;  /* 0x000000110c0c7223 */ /* 0x000fc8000000000d */
[----:B------:R-:W-:Y:S01]  /*04b0*/  FFMA R29, R29, R18, R12 ;  /* 0x000000121d1d7223 */ /* 0x000fe2000000000c */
[----:B------:R-:W-:Y:S06]  /*04c0*/  @P0 BRA `(.L_x_45) ;  /* 0xfffffffc00440947 */ /* 0x000fec000383ffff */
.L_x_44:
[----:B------:R-:W-:Y:S05]  /*04d0*/  @!P1 BRA `(.L_x_43) ;  /* 0x0000000000e49947 */ /* 0x000fea0003800000 */
[----:B------:R-:W-:Y:S02]  /*04e0*/  ISETP.GE.U32.AND P0, PT, R6, 0x4, PT ;  /* 0x000000040600780c */ /* 0x000fe40003f06070 */
[----:B------:R-:W-:-:S04]  /*04f0*/  LOP3.LUT R9, R4, 0x3, RZ, 0xc0, !PT ;  /* 0x0000000304097812 */ /* 0x000fc800078ec0ff */
[----:B------:R-:W-:-:S07]  /*0500*/  ISETP.NE.AND P1, PT, R9, RZ, PT ;  /* 0x000000ff0900720c */ /* 0x000fce0003f25270 */
[----:B------:R-:W-:Y:S06]  /*0510*/  @!P0 BRA `(.L_x_46) ;  /* 0x0000000000648947 */ /* 0x000fec0003800000 */
[----:B------:R-:W0:Y:S01]  /*0520*/  LDC.64 R20, c[0x0][0x380] ;  /* 0x0000e000ff147b82 */ /* 0x000e220000000a00 */
[C---:B------:R-:W-:Y:S02]  /*0530*/  IMAD R7, R8.reuse, R2, R5 ;  /* 0x0000000208077224 */ /* 0x040fe400078e0205 */
[----:B------:R-:W-:-:S05]  /*0540*/  IMAD R11, R8, R0, R3 ;  /* 0x00000000080b7224 */ /* 0x000fca00078e0203 */
[----:B------:R-:W1:Y:S01]  /*0550*/  LDC.64 R22, c[0x0][0x388] ;  /* 0x0000e200ff167b82 */ /* 0x000e620000000a00 */
[----:B0-----:R-:W-:-:S04]  /*0560*/  IMAD.WIDE R20, R7, 0x4, R20 ;  /* 0x0000000407147825 */ /* 0x001fc800078e0214 */
[----:B-1----:R-:W-:-:S04]  /*0570*/  IMAD.WIDE R22, R11, 0x4, R22 ;  /* 0x000000040b167825 */ /* 0x002fc800078e0216 */
[----:B------:R-:W-:Y:S02]  /*0580*/  IMAD.WIDE R10, R2, 0x4, R20 ;  /* 0x00000004020a7825 */ /* 0x000fe400078e0214 */
[----:B------:R-:W2:Y:S02]  /*0590*/  LDG.E R20, desc[UR4][R20.64] ;  /* 0x0000000414147981 */ /* 0x000ea4000c1e1900 */
[----:B------:R-:W-:Y:S02]  /*05a0*/  IMAD.WIDE R12, R0, 0x4, R22 ;  /* 0x00000004000c7825 */ /* 0x000fe400078e0216 */
[----:B------:R-:W2:Y:S02]  /*05b0*/  LDG.E R22, desc[UR4][R22.64] ;  /* 0x0000000416167981 */ /* 0x000ea4000c1e1900 */
[----:B------:R-:W-:Y:S02]  /*05c0*/  IMAD.WIDE R14, R2, 0x4, R10 ;  /* 0x00000004020e7825 */ /* 0x000fe400078e020a */
[----:B------:R-:W3:Y:S02]  /*05d0*/  LDG.E R11, desc[UR4][R10.64] ;  /* 0x000000040a0b7981 */ /* 0x000ee4000c1e1900 */
[----:B------:R-:W-:-:S02]  /*05e0*/  IMAD.WIDE R6, R0, 0x4, R12 ;  /* 0x0000000400067825 */ /* 0x000fc400078e020c */
[----:B------:R-:W3:Y:S02]  /*05f0*/  LDG.E R12, desc[UR4][R12.64] ;  /* 0x000000040c0c7981 */ /* 0x000ee4000c1e1900 */
[----:B------:R-:W-:Y:S02]  /*0600*/  IMAD.WIDE R16, R2, 0x4, R14 ;  /* 0x0000000402107825 */ /* 0x000fe400078e020e */
[----:B------:R-:W4:Y:S02]  /*0610*/  LDG.E R25, desc[UR4][R14.64] ;  /* 0x000000040e197981 */ /* 0x000f24000c1e1900 */
[----:B------:R-:W-:Y:S02]  /*0620*/  IMAD.WIDE R18, R0, 0x4, R6 ;  /* 0x0000000400127825 */ /* 0x000fe400078e0206 */
[----:B------:R-:W4:Y:S04]  /*0630*/  LDG.E R6, desc[UR4][R6.64] ;  /* 0x0000000406067981 */ /* 0x000f28000c1e1900 */
[----:B------:R-:W5:Y:S04]  /*0640*/  LDG.E R17, desc[UR4][R16.64] ;  /* 0x0000000410117981 */ /* 0x000f68000c1e1900 */
[----:B------:R-:W5:Y:S01]  /*0650*/  LDG.E R18, desc[UR4][R18.64] ;  /* 0x0000000412127981 */ /* 0x000f62000c1e1900 */
[----:B------:R-:W-:-:S02]  /*0660*/  VIADD R8, R8, 0x4 ;  /* 0x0000000408087836 */ /* 0x000fc40000000000 */
[----:B--2---:R-:W-:-:S04]  /*0670*/  FFMA R20, R20, R22, R29 ;  /* 0x0000001614147223 */ /* 0x004fc8000000001d */
[----:B---3--:R-:W-:-:S04]  /*0680*/  FFMA R20, R11, R12, R20 ;  /* 0x0000000c0b147223 */ /* 0x008fc80000000014 */
[----:B----4-:R-:W-:-:S04]  /*0690*/  FFMA R20, R25, R6, R20 ;  /* 0x0000000619147223 */ /* 0x010fc80000000014 */
[----:B-----5:R-:W-:-:S07]  /*06a0*/  FFMA R29, R17, R18, R20 ;  /* 0x00000012111d7223 */ /* 0x020fce0000000014 */
.L_x_46:
[----:B------:R-:W-:Y:S05]  /*06b0*/  @!P1 BRA `(.L_x_43) ;  /* 0x00000000006c9947 */ /* 0x000fea0003800000 */
[----:B------:R-:W0:Y:S01]  /*06c0*/  LDC.64 R14, c[0x0][0x380] ;  /* 0x0000e000ff0e7b82 */ /* 0x000e220000000a00 */
[----:B------:R-:W-:Y:S02]  /*06d0*/  ISETP.NE.AND P0, PT, R9, 0x1, PT ;  /* 0x000000010900780c */ /* 0x000fe40003f05270 */
[----:B------:R-:W-:-:S04]  /*06e0*/  LOP3.LUT R9, R4, 0x1, RZ, 0xc0, !PT ;  /* 0x0000000104097812 */ /* 0x000fc800078ec0ff */
[----:B------:R-:W-:Y:S01]  /*06f0*/  ISETP.NE.U32.AND P1, PT, R9, 0x1, PT ;  /* 0x000000010900780c */ /* 0x000fe20003f25070 */
[----:B------:R-:W1:Y:S06]  /*0700*/  LDC.64 R12, c[0x0][0x388] ;  /* 0x0000e200ff0c7b82 */ /* 0x000e6c0000000a00 */
[C---:B------:R-:W-:Y:S02]  /*0710*/  @P0 IMAD R19, R8.reuse, R2, R5 ;  /* 0x0000000208130224 */ /* 0x040fe400078e0205 */
[----:B------:R-:W2:Y:S01]  /*0720*/  LDC.64 R6, c[0x0][0x380] ;  /* 0x0000e000ff067b82 */ /* 0x000ea20000000a00 */
[C---:B------:R-:W-:Y:S01]  /*0730*/  @P0 IMAD R9, R8.reuse, R0, R3 ;  /* 0x0000000008090224 */ /* 0x040fe200078e0203 */
[----:B------:R-:W-:-:S06]  /*0740*/  @P0 IADD3 R8, PT, PT, R8, 0x2, RZ ;  /* 0x0000000208080810 */ /* 0x000fcc0007ffe0ff */
[----:B------:R-:W3:Y:S01]  /*0750*/  LDC.64 R10, c[0x0][0x388] ;  /* 0x0000e200ff0a7b82 */ /* 0x000ee20000000a00 */
[----:B0-----:R-:W-:-:S04]  /*0760*/  @P0 IMAD.WIDE R18, R19, 0x4, R14 ;  /* 0x0000000413120825 */ /* 0x001fc800078e020e */
[----:B-1----:R-:W-:Y:S01]  /*0770*/  @P0 IMAD.WIDE R12, R9, 0x4, R12 ;  /* 0x00000004090c0825 */ /* 0x002fe200078e020c */
[----:B------:R-:W4:Y:S03]  /*0780*/  @P0 LDG.E R16, desc[UR4][R18.64] ;  /* 0x0000000412100981 */ /* 0x000f26000c1e1900 */
[C---:B------:R-:W-:Y:S02]  /*0790*/  @!P1 IMAD R17, R8.reuse, R2, R5 ;  /* 0x0000000208119224 */ /* 0x040fe400078e0205 */
[----:B------:R-:W-:Y:S02]  /*07a0*/  @!P1 IMAD R21, R8, R0, R3 ;  /* 0x0000000008159224 */ /* 0x000fe400078e0203 */
[----:B------:R-:W-:-:S04]  /*07b0*/  @P0 IMAD.WIDE R14, R2, 0x4, R18 ;  /* 0x00000004020e0825 */ /* 0x000fc800078e0212 */
[----:B------:R-:W-:Y:S02]  /*07c0*/  @P0 IMAD.WIDE R8, R0, 0x4, R12 ;  /* 0x0000000400080825 */ /* 0x000fe400078e020c */
[----:B------:R-:W4:Y:S02]  /*07d0*/  @P0 LDG.E R12, desc[UR4][R12.64] ;  /* 0x000000040c0c0981 */ /* 0x000f24000c1e1900 */
[----:B--2---:R-:W-:Y:S02]  /*07e0*/  @!P1 IMAD.WIDE R6, R17, 0x4, R6 ;  /* 0x0000000411069825 */ /* 0x004fe400078e0206 */
[----:B------:R-:W2:Y:S02]  /*07f0*/  @P0 LDG.E R15, desc[UR4][R14.64] ;  /* 0x000000040e0f0981 */ /* 0x000ea4000c1e1900 */
[----:B---3--:R-:W-:Y:S02]  /*0800*/  @!P1 IMAD.WIDE R10, R21, 0x4, R10 ;  /* 0x00000004150a9825 */ /* 0x008fe400078e020a */
[----:B------:R-:W2:Y:S04]  /*0810*/  @P0 LDG.E R8, desc[UR4][R8.64] ;  /* 0x0000000408080981 */ /* 0x000ea8000c1e1900 */
[----:B------:R-:W3:Y:S04]  /*0820*/  @!P1 LDG.E R6, desc[UR4][R6.64] ;  /* 0x0000000406069981 */ /* 0x000ee8000c1e1900 */
[----:B------:R-:W3:Y:S01]  /*0830*/  @!P1 LDG.E R10, desc[UR4][R10.64] ;  /* 0x000000040a0a9981 */ /* 0x000ee2000c1e1900 */
[----:B----4-:R-:W-:-:S04]  /*0840*/  @P0 FFMA R16, R16, R12, R29 ;  /* 0x0000000c10100223 */ /* 0x010fc8000000001d */
[----:B--2---:R-:W-:-:S04]  /*0850*/  @P0 FFMA R29, R15, R8, R16 ;  /* 0x000000080f1d0223 */ /* 0x004fc80000000010 */
[----:B---3--:R-:W-:-:S07]  /*0860*/  @!P1 FFMA R29, R6, R10, R29 ;  /* 0x0000000a061d9223 */ /* 0x008fce000000001d */
.L_x_43:
[----:B------:R-:W-:Y:S01]  /*0870*/  I2FP.F32.S32 R4, R4 ;  /* 0x0000000400047245 */ /* 0x000fe20000201400 */
        /* <DEDUP_REMOVED lines=9> */
[----:B------:R-:W-:-:S07]  /*0910*/  MOV R2, 0x930 ;  /* 0x0000093000027802 */ /* 0x000fce0000000f00 */
[----:B------:R-:W-:Y:S05]  /*0920*/  CALL.REL.NOINC `($__internal_1_$__cuda_sm3x_div_rn_noftz_f32_slowpath) ;  /* 0x0000000000207944 */ /* 0x000fea0003c00000 */
[----:B------:R-:W-:-:S07]  /*0930*/  MOV R9, R0 ;  /* 0x0000000000097202 */ /* 0x000fce0000000f00 */
.L_x_48:
[----:B------:R-:W-:Y:S05]  /*0940*/  BSYNC.RECONVERGENT B0 ;  /* 0x0000000000007941 */ /* 0x000fea0003800200 */
.L_x_47:
[----:B------:R-:W0:Y:S01]  /*0950*/  LDC.64 R6, c[0x0][0x390] ;  /* 0x0000e400ff067b82 */ /* 0x000e220000000a00 */
[----:B------:R-:W1:Y:S02]  /*0960*/  LDCU UR6, c[0x0][0x3a0] ;  /* 0x00007400ff0677ac */ /* 0x000e640008000800 */
[----:B-1----:R-:W-:-:S04]  /*0970*/  IMAD R3, R5, UR6, R3 ;  /* 0x0000000605037c24 */ /* 0x002fc8000f8e0203 */
[----:B0-----:R-:W-:-:S05]  /*0980*/  IMAD.WIDE R2, R3, 0x4, R6 ;  /* 0x0000000403027825 */ /* 0x001fca00078e0206 */
[----:B------:R-:W-:Y:S01]  /*0990*/  STG.E desc[UR4][R2.64], R9 ;  /* 0x0000000902007986 */ /* 0x000fe2000c101904 */
[----:B------:R-:W-:Y:S05]  /*09a0*/  EXIT ;  /* 0x000000000000794d */ /* 0x000fea0003800000 */
        .weak           $__internal_1_$__cuda_sm3x_div_rn_noftz_f32_slowpath
        .type           $__internal_1_$__cuda_sm3x_div_rn_noftz_f32_slowpath,@function
        .size           $__internal_1_$__cuda_sm3x_div_rn_noftz_f32_slowpath,(.L_x_169 - $__internal_1_$__cuda_sm3x_div_rn_noftz_f32_slowpath)
$__internal_1_$__cuda_sm3x_div_rn_noftz_f32_slowpath:
[----:B------:R-:W-:Y:S01]  /*09b0*/  SHF.R.U32.HI R6, RZ, 0x17, R4 ;  /* 0x00000017ff067819 */ /* 0x000fe20000011604 */
[----:B------:R-:W-:Y:S01]  /*09c0*/  BSSY.RECONVERGENT B1, `(.L_x_49) ;  /* 0x0000063000017945 */ /* 0x000fe20003800200 */
[----:B------:R-:W-:Y:S02]  /*09d0*/  SHF.R.U32.HI R0, RZ, 0x17, R29 ;  /* 0x00000017ff007819 */ /* 0x000fe4000001161d */
[----:B------:R-:W-:Y:S02]  /*09e0*/  LOP3.LUT R6, R6, 0xff, RZ, 0xc0, !PT ;  /* 0x000000ff06067812 */ /* 0x000fe400078ec0ff */
[----:B------:R-:W-:-:S03]  /*09f0*/  LOP3.LUT R10, R0, 0xff, RZ, 0xc0, !PT ;  /* 0x000000ff000a7812 */ /* 0x000fc600078ec0ff */
[----:B------:R-:W-:Y:S01]  /*0a00*/  VIADD R8, R6, 0xffffffff ;  /* 0xffffffff06087836 */ /* 0x000fe20000000000 */
[----:B------:R-:W-:-:S04]  /*0a10*/  IADD3 R9, PT, PT, R10, -0x1, RZ ;  /* 0xffffffff0a097810 */ /* 0x000fc80007ffe0ff */
[----:B------:R-:W-:-:S04]  /*0a20*/  ISETP.GT.U32.AND P0, PT, R8, 0xfd, PT ;  /* 0x000000fd0800780c */ /* 0x000fc80003f04070 */
[----:B------:R-:W-:-:S13]  /*0a30*/  ISETP.GT.U32.OR P0, PT, R9, 0xfd, P0 ;  /* 0x000000fd0900780c */ /* 0x000fda0000704470 */
[----:B------:R-:W-:Y:S01]  /*0a40*/  @!P0 MOV R7, RZ ;  /* 0x000000ff00078202 */ /* 0x000fe20000000f00 */
[----:B------:R-:W-:Y:S06]  /*0a50*/  @!P0 BRA `(.L_x_50) ;  /* 0x0000000000608947 */ /* 0x000fec0003800000 */
[----:B------:R-:W-:Y:S01]  /*0a60*/  FSETP.GTU.FTZ.AND P0, PT, |R29|, +INF , PT ;  /* 0x7f8000001d00780b */ /* 0x000fe20003f1c200 */
[----:B------:R-:W-:Y:S01]  /*0a70*/  IMAD.MOV.U32 R0, RZ, RZ, R4 ;  /* 0x000000ffff007224 */ /* 0x000fe200078e0004 */
[----:B------:R-:W-:-:S04]  /*0a80*/  FSETP.GTU.FTZ.AND P1, PT, |R4|, +INF , PT ;  /* 0x7f8000000400780b */ /* 0x000fc80003f3c200 */
        /* <DEDUP_REMOVED lines=19> */
[----:B------:R-:W-:-:S04]  /*0bc0*/  @!P1 FFMA R4, R0, 1.84467440737095516160e+19, RZ ;  /* 0x5f80000000049823 */ /* 0x000fc800000000ff */
[----:B------:R-:W-:-:S07]  /*0bd0*/  @!P1 VIADD R7, R7, 0x40 ;  /* 0x0000004007079836 */ /* 0x000fce0000000000 */
.L_x_50:
[----:B------:R-:W-:Y:S01]  /*0be0*/  LEA R9, R6, 0xc0800000, 0x17 ;  /* 0xc080000006097811 */ /* 0x000fe200078eb8ff */
[----:B------:R-:W-:Y:S03]  /*0bf0*/  BSSY.RECONVERGENT B2, `(.L_x_55) ;  /* 0x0000036000027945 */ /* 0x000fe60003800200 */
[----:B------:R-:W-:Y:S02]  /*0c00*/  IADD3 R9, PT, PT, -R9, R4, RZ ;  /* 0x0000000409097210 */ /* 0x000fe40007ffe1ff */
[----:B------:R-:W-:Y:S02]  /*0c10*/  IADD3 R4, PT, PT, R10, -0x7f, RZ ;  /* 0xffffff810a047810 */ /* 0x000fe40007ffe0ff */
[----:B------:R-:W0:Y:S01]  /*0c20*/  MUFU.RCP R8, R9 ;  /* 0x0000000900087308 */ /* 0x000e220000001000 */
[----:B------:R-:W-:Y:S01]  /*0c30*/  FADD.FTZ R11, -R9, -RZ ;  /* 0x800000ff090b7221 */ /* 0x000fe20000010100 */
[C---:B------:R-:W-:Y:S01]  /*0c40*/  IADD3 R6, PT, PT, R4.reuse, 0x7f, -R6 ;  /* 0x0000007f04067810 */ /* 0x040fe20007ffe806 */
[----:B------:R-:W-:-:S04]  /*0c50*/  IMAD R0, R4, -0x800000, R29 ;  /* 0xff80000004007824 */ /* 0x000fc800078e021d */
[----:B------:R-:W-:Y:S02]  /*0c60*/  IMAD.IADD R7, R6, 0x1, R7 ;  /* 0x0000000106077824 */ /* 0x000fe400078e0207 */
        /* <DEDUP_REMOVED lines=21> */
[C---:B------:R-:W-:Y:S02]  /*0dc0*/  VIADD R9, R10.reuse, 0x20 ;  /* 0x000000200a097836 */ /* 0x040fe40000000000 */
[CCC-:B------:R-:W-:Y:S01]  /*0dd0*/  FFMA.RM R7, R15.reuse, R11.reuse, R8.reuse ;  /* 0x0000000b0f077223 */ /* 0x1c0fe20000004008 */
[----:B------:R-:W-:Y:S02]  /*0de0*/  ISETP.NE.AND P2, PT, R10, RZ, PT ;  /* 0x000000ff0a00720c */ /* 0x000fe40003f45270 */
[----:B------:R-:W-:Y:S01]  /*0df0*/  LOP3.LUT R6, R4, 0x7fffff, RZ, 0xc0, !PT ;  /* 0x007fffff04067812 */ /* 0x000fe200078ec0ff */
[----:B------:R-:W-:Y:S01]  /*0e00*/  FFMA.RP R4, R15, R11, R8 ;  /* 0x0000000b0f047223 */ /* 0x000fe20000008008 */
[----:B------:R-:W-:Y:S02]  /*0e10*/  ISETP.NE.AND P1, PT, R10, RZ, PT ;  /* 0x000000ff0a00720c */ /* 0x000fe40003f25270 */
[----:B------:R-:W-:-:S02]  /*0e20*/  LOP3.LUT R6, R6, 0x800000, RZ, 0xfc, !PT ;  /* 0x0080000006067812 */ /* 0x000fc400078efcff */
[----:B------:R-:W-:Y:S02]  /*0e30*/  IADD3 R8, PT, PT, -R10, RZ, RZ ;  /* 0x000000ff0a087210 */ /* 0x000fe40007ffe1ff */
[----:B------:R-:W-:Y:S02]  /*0e40*/  SHF.L.U32 R9, R6, R9, RZ ;  /* 0x0000000906097219 */ /* 0x000fe400000006ff */
[----:B------:R-:W-:Y:S02]  /*0e50*/  FSETP.NEU.FTZ.AND P0, PT, R4, R7, PT ;  /* 0x000000070400720b */ /* 0x000fe40003f1d000 */
[----:B------:R-:W-:Y:S02]  /*0e60*/  SEL R7, R8, RZ, P2 ;  /* 0x000000ff08077207 */ /* 0x000fe40001000000 */
[----:B------:R-:W-:Y:S02]  /*0e70*/  ISETP.NE.AND P1, PT, R9, RZ, P1 ;  /* 0x000000ff0900720c */ /* 0x000fe40000f25270 */
[----:B------:R-:W-:-:S02]  /*0e80*/  SHF.R.U32.HI R7, RZ, R7, R6 ;  /* 0x00000007ff077219 */ /* 0x000fc40000011606 */
[----:B------:R-:W-:Y:S02]  /*0e90*/  PLOP3.LUT P0, PT, P0, P1, PT, 0xf8, 0x8f ;  /* 0x00000000008f781c */ /* 0x000fe40000703f70 */
[----:B------:R-:W-:Y:S02]  /*0ea0*/  SHF.R.U32.HI R9, RZ, 0x1, R7 ;  /* 0x00000001ff097819 */ /* 0x000fe40000011607 */
[----:B------:R-:W-:-:S04]  /*0eb0*/  SEL R4, RZ, 0x1, !P0 ;  /* 0x00000001ff047807 */ /* 0x000fc80004000000 */
[----:B------:R-:W-:-:S04]  /*0ec0*/  LOP3.LUT R4, R4, 0x1, R9, 0xf8, !PT ;  /* 0x0000000104047812 */ /* 0x000fc800078ef809 */
[----:B------:R-:W-:-:S04]  /*0ed0*/  LOP3.LUT R4, R4, R7, RZ, 0xc0, !PT ;  /* 0x0000000704047212 */ /* 0x000fc800078ec0ff */
[----:B------:R-:W-:-:S04]  /*0ee0*/  IADD3 R9, PT, PT, R9, R4, RZ ;  /* 0x0000000409097210 */ /* 0x000fc80007ffe0ff */
[----:B------:R-:W-:Y:S01]  /*0ef0*/  LOP3.LUT R0, R9, R0, RZ, 0xfc, !PT ;  /* 0x0000000009007212 */ /* 0x000fe200078efcff */
[----:B------:R-:W-:Y:S06]  /*0f00*/  BRA `(.L_x_58) ;  /* 0x0000000000107947 */ /* 0x000fec0003800000 */
.L_x_57:
[----:B------:R-:W-:-:S04]  /*0f10*/  LOP3.LUT R0, R0, 0x80000000, RZ, 0xc0, !PT ;  /* 0x8000000000007812 */ /* 0x000fc800078ec0ff */
[----:B------:R-:W-:Y:S01]  /*0f20*/  LOP3.LUT R0, R0, 0x7f800000, RZ, 0xfc, !PT ;  /* 0x7f80000000007812 */ /* 0x000fe200078efcff */
[----:B------:R-:W-:Y:S06]  /*0f30*/  BRA `(.L_x_58) ;  /* 0x0000000000047947 */ /* 0x000fec0003800000 */
.L_x_56:
[----:B------:R-:W-:-:S07]  /*0f40*/  IMAD R0, R7, 0x800000, R0 ;  /* 0x0080000007007824 */ /* 0x000fce00078e0200 */
.L_x_58:
[----:B------:R-:W-:Y:S05]  /*0f50*/  BSYNC.RECONVERGENT B2 ;  /* 0x0000000000027941 */ /* 0x000fea0003800200 */
.L_x_55:
[----:B------:R-:W-:Y:S05]  /*0f60*/  BRA `(.L_x_59) ;  /* 0x0000000000207947 */ /* 0x000fea0003800000 */
.L_x_54:
[----:B------:R-:W-:-:S04]  /*0f70*/  LOP3.LUT R0, R4, 0x80000000, R29, 0x48, !PT ;  /* 0x8000000004007812 */ /* 0x000fc800078e481d */
[----:B------:R-:W-:Y:S01]  /*0f80*/  LOP3.LUT R0, R0, 0x7f800000, RZ, 0xfc, !PT ;  /* 0x7f80000000007812 */ /* 0x000fe200078efcff */
[----:B------:R-:W-:Y:S06]  /*0f90*/  BRA `(.L_x_59) ;  /* 0x0000000000147947 */ /* 0x000fec0003800000 */
.L_x_53:
[----:B------:R-:W-:Y:S01]  /*0fa0*/  LOP3.LUT R0, R4, 0x80000000, R29, 0x48, !PT ;  /* 0x8000000004007812 */ /* 0x000fe200078e481d */
[----:B------:R-:W-:Y:S06]  /*0fb0*/  BRA `(.L_x_59) ;  /* 0x00000000000c7947 */ /* 0x000fec0003800000 */
.L_x_52:
[----:B------:R-:W0:Y:S01]  /*0fc0*/  MUFU.RSQ R0, -QNAN ;  /* 0xffc0000000007908 */ /* 0x000e220000001400 */
[----:B------:R-:W-:Y:S05]  /*0fd0*/  BRA `(.L_x_59) ;  /* 0x0000000000047947 */ /* 0x000fea0003800000 */
.L_x_51:
[----:B------:R-:W-:-:S07]  /*0fe0*/  FADD.FTZ R0, R29, R0 ;  /* 0x000000001d007221 */ /* 0x000fce0000010000 */
.L_x_59:
[----:B------:R-:W-:Y:S05]  /*0ff0*/  BSYNC.RECONVERGENT B1 ;  /* 0x0000000000017941 */ /* 0x000fea0003800200 */
.L_x_49:
[----:B------:R-:W-:Y:S01]  /*1000*/  HFMA2 R7, -RZ, RZ, 0, 0 ;  /* 0x00000000ff077431 */ /* 0x000fe200000001ff */
[----:B------:R-:W-:-:S04]  /*1010*/  MOV R6, R2 ;  /* 0x0000000200067202 */ /* 0x000fc80000000f00 */
[----:B0-----:R-:W-:Y:S05]  /*1020*/  RET.REL.NODEC R6 `(_Z31compute_weight_gradients_kernelPfS_S_iii) ;  /* 0xffffffec06f47950 */ /* 0x001fea0003c3ffff */
.L_x_60:
        /* <DEDUP_REMOVED lines=13> */
.L_x_169:


//--------------------- .text._Z21update_weights_kernelPfS_fi --------------------------
	.section	.text._Z21update_weights_kernelPfS_fi,"ax",@progbits
	.align	128
        .global         _Z21update_weights_kernelPfS_fi
        .type           _Z21update_weights_kernelPfS_fi,@function
        .size           _Z21update_weights_kernelPfS_fi,(.L_x_176 - _Z21update_weights_kernelPfS_fi)
        .other          _Z21update_weights_kernelPfS_fi,@"STO_CUDA_ENTRY STV_DEFAULT"
_Z21update_weights_kernelPfS_fi:
.text._Z21update_weights_kernelPfS_fi:
        /* <DEDUP_REMOVED lines=8> */
[----:B------:R-:W0:Y:S01]  /*0080*/  LDC.64 R2, c[0x0][0x388] ;  /* 0x0000e200ff027b82 */ /* 0x000e220000000a00 */
[----:B------:R-:W1:Y:S01]  /*0090*/  LDCU.64 UR4, c[0x0][0x358] ;  /* 0x00006b00ff0477ac */ /* 0x000e620008000a00 */
[----:B------:R-:W2:Y:S06]  /*00a0*/  LDCU UR6, c[0x0][0x390] ;  /* 0x00007200ff0677ac */ /* 0x000eac0008000800 */
[----:B------:R-:W3:Y:S01]  /*00b0*/  LDC.64 R4, c[0x0][0x380] ;  /* 0x0000e000ff047b82 */ /* 0x000ee20000000a00 */
[----:B0-----:R-:W-:-:S06]  /*00c0*/  IMAD.WIDE R2, R7, 0x4, R2 ;  /* 0x0000000407027825 */ /* 0x001fcc00078e0202 */
[----:B-1----:R-:W2:Y:S01]  /*00d0*/  LDG.E R2, desc[UR4][R2.64] ;  /* 0x0000000402027981 */ /* 0x002ea2000c1e1900 */
[----:B---3--:R-:W-:-:S05]  /*00e0*/  IMAD.WIDE R4, R7, 0x4, R4 ;  /* 0x0000000407047825 */ /* 0x008fca00078e0204 */
[----:B------:R-:W2:Y:S02]  /*00f0*/  LDG.E R7, desc[UR4][R4.64] ;  /* 0x0000000404077981 */ /* 0x000ea4000c1e1900 */
[----:B--2---:R-:W-:-:S05]  /*0100*/  FFMA R7, -R2, UR6, R7 ;  /* 0x0000000602077c23 */ /* 0x004fca0008000107 */
[----:B------:R-:W-:Y:S01]  /*0110*/  STG.E desc[UR4][R4.64], R7 ;  /* 0x0000000704007986 */ /* 0x000fe2000c101904 */
[----:B------:R-:W-:Y:S05]  /*0120*/  EXIT ;  /* 0x000000000000794d */ /* 0x000fea0003800000 */
.L_x_61:
        /* <DEDUP_REMOVED lines=13> */
.L_x_176:


//--------------------- .text._Z22backward_hidden_kernelPfS_S_S_iii --------------------------
	.section	.text._Z22backward_hidden_kernelPfS_S_S_iii,"ax",@progbits
	.align	128
        .global         _Z22backward_hidden_kernelPfS_S_S_iii
        .type           _Z22backward_hidden_kernelPfS_S_S_iii,@function
        .size           _Z22backward_hidden_kernelPfS_S_S_iii,(.L_x_177 - _Z22backward_hidden_kernelPfS_S_S_iii)
        .other          _Z22backward_hidden_kernelPfS_S_S_iii,@"STO_CUDA_ENTRY STV_DEFAULT"
_Z22backward_hidden_kernelPfS_S_S_iii:
.text._Z22backward_hidden_kernelPfS_S_S_iii:
[----:B------:R-:W-:Y:S01]  /*0000*/  LDC R1, c[0x0][0x37c] ;  /* 0x0000df00ff017b82 */ /* 0x000fe20000000800 */
[----:B------:R-:W0:Y:S07]  /*0010*/  S2R R3, SR_TID.X ;  /* 0x0000000000037919 */ /* 0x000e2e0000002100 */
[----:B------:R-:W0:Y:S08]  /*0020*/  S2UR UR4, SR_CTAID.X ;  /* 0x00000000000479c3 */ /* 0x000e300000002500 */
[----:B------:R-:W0:Y:S08]  /*0030*/  LDC R0, c[0x0][0x360] ;  /* 0x0000d800ff007b82 */ /* 0x000e300000000800 */
[----:B------:R-:W1:Y:S08]  /*0040*/  LDC.64 R16, c[0x0][0x3a0] ;  /* 0x0000e800ff107b82 */ /* 0x000e700000000a00 */
[----:B------:R-:W2:Y:S01]  /*0050*/  S2UR UR13, SR_CTAID.Y ;  /* 0x00000000000d79c3 */ /* 0x000ea20000002600 */
[----:B0-----:R-:W-:-:S05]  /*0060*/  IMAD R0, R0, UR4, R3 ;  /* 0x0000000400007c24 */ /* 0x001fca000f8e0203 */
[----:B-1----:R-:W-:-:S04]  /*0070*/  ISETP.GE.AND P0, PT, R0, R17, PT ;  /* 0x000000110000720c */ /* 0x002fc80003f06270 */
[----:B--2---:R-:W-:-:S13]  /*0080*/  ISETP.LE.OR P0, PT, R16, UR13, P0 ;  /* 0x0000000d10007c0c */ /* 0x004fda0008703670 */
[----:B------:R-:W-:Y:S05]  /*0090*/  @P0 EXIT ;  /* 0x000000000000094d */ /* 0x000fea0003800000 */
[----:B------:R-:W0:Y:S01]  /*00a0*/  LDCU UR7, c[0x0][0x3a8] ;  /* 0x00007500ff0777ac */ /* 0x000e220008000800 */
[----:B------:R-:W-:Y:S01]  /*00b0*/  HFMA2 R13, -RZ, RZ, 0, 0 ;  /* 0x00000000ff0d7431 */ /* 0x000fe200000001ff */
[----:B------:R-:W1:Y:S01]  /*00c0*/  LDCU.64 UR14, c[0x0][0x358] ;  /* 0x00006b00ff0e77ac */ /* 0x000e620008000a00 */
[----:B0-----:R-:W-:-:S09]  /*00d0*/  UISETP.GE.AND UP0, UPT, UR7, 0x1, UPT ;  /* 0x000000010700788c */ /* 0x001fd2000bf06270 */
[----:B-1----:R-:W-:Y:S05]  /*00e0*/  BRA.U !UP0, `(.L_x_62) ;  /* 0x0000000908a47547 */ /* 0x002fea000b800000 */
[----:B------:R-:W-:Y:S02]  /*00f0*/  UISETP.GE.U32.AND UP1, UPT, UR7, 0x10, UPT ;  /* 0x000000100700788c */ /* 0x000fe4000bf26070 */
[----:B------:R-:W-:Y:S01]  /*0100*/  IMAD R6, R0, UR7, RZ ;  /* 0x0000000700067c24 */ /* 0x000fe2000f8e02ff */
[----:B------:R-:W-:Y:S01]  /*0110*/  ULOP3.LUT UR11, UR7, 0xf, URZ, 0xc0, !UPT ;  /* 0x0000000f070b7892 */ /* 0x000fe2000f8ec0ff */
[----:B------:R-:W-:Y:S01]  /*0120*/  MOV R13, RZ ;  /* 0x000000ff000d7202 */ /* 0x000fe20000000f00 */
[----:B------:R-:W-:Y:S01]  /*0130*/  UIMAD UR10, UR13, UR7, URZ ;  /* 0x000000070d0a72a4 */ /* 0x000fe2000f8e02ff */
[----:B------:R-:W-:Y:S01]  /*0140*/  MOV R7, RZ ;  /* 0x000000ff00077202 */ /* 0x000fe20000000f00 */
[----:B------:R-:W-:Y:S02]  /*0150*/  UISETP.NE.AND UP0, UPT, UR11, URZ, UPT ;  /* 0x000000ff0b00728c */ /* 0x000fe4000bf05270 */
[----:B------:R-:W-:Y:S09]  /*0160*/  BRA.U !UP1, `(.L_x_63) ;  /* 0x00000005091c7547 */ /* 0x000ff2000b800000 */
[----:B------:R-:W0:Y:S01]  /*0170*/  LDCU.64 UR4, c[0x0][0x380] ;  /* 0x00007000ff0477ac */ /* 0x000e220008000a00 */
[----:B------:R-:W-:Y:S02]  /*0180*/  MOV R13, RZ ;  /* 0x000000ff000d7202 */ /* 0x000fe40000000f00 */
[----:B------:R-:W-:Y:S01]  /*0190*/  MOV R8, R6 ;  /* 0x0000000600087202 */ /* 0x000fe20000000f00 */
[----:B------:R-:W1:Y:S01]  /*01a0*/  LDCU.64 UR8, c[0x0][0x388] ;  /* 0x00007100ff0877ac */ /* 0x000e620008000a00 */
[----:B------:R-:W-:-:S06]  /*01b0*/  ULOP3.LUT UR12, UR7, 0x7ffffff0, URZ, 0xc0, !UPT ;  /* 0x7ffffff0070c7892 */ /* 0x000fcc000f8ec0ff */
[----:B------:R-:W-:Y:S01]  /*01c0*/  MOV R7, UR12 ;  /* 0x0000000c00077c02 */ /* 0x000fe20008000f00 */
[----:B0-----:R-:W-:-:S04]  /*01d0*/  UIMAD.WIDE.U32 UR4, UR10, 0x4, UR4 ;  /* 0x000000040a0478a5 */ /* 0x001fc8000f8e0004 */
[----:B------:R-:W-:Y:S02]  /*01e0*/  UIADD3 UR16, UP1, UPT, UR4, 0x20, URZ ;  /* 0x0000002004107890 */ /* 0x000fe4000ff3e0ff */
[----:B-1----:R-:W-:Y:S02]  /*01f0*/  UIADD3 UR4, UP2, UPT, UR8, 0x20, URZ ;  /* 0x0000002008047890 */ /* 0x002fe4000ff5e0ff */
[----:B------:R-:W-:Y:S02]  /*0200*/  UIADD3.X UR6, UPT, UPT, URZ, UR5, URZ, UP1, !UPT ;  /* 0x00000005ff067290 */ /* 0x000fe40008ffe4ff */
[----:B------:R-:W-:Y:S01]  /*0210*/  MOV R2, UR16 ;  /* 0x0000001000027c02 */ /* 0x000fe20008000f00 */
[----:B------:R-:W-:Y:S02]  /*0220*/  UIADD3 UR8, UPT, UPT, -UR12, URZ, URZ ;  /* 0x000000ff0c087290 */ /* 0x000fe4000fffe1ff */
[----:B------:R-:W-:Y:S01]  /*0230*/  UIADD3.X UR5, UPT, UPT, URZ, UR9, URZ, UP2, !UPT ;  /* 0x00000009ff057290 */ /* 0x000fe200097fe4ff */
[----:B------:R-:W-:-:S11]  /*0240*/  MOV R3, UR6 ;  /* 0x0000000600037c02 */ /* 0x000fd60008000f00 */
.L_x_64:
[----:B------:R-:W-:Y:S01]  /*0250*/  MOV R4, UR4 ;  /* 0x0000000400047c02 */ /* 0x000fe20008000f00 */
[----:B------:R-:W2:Y:S01]  /*0260*/  LDG.E R14, desc[UR14][R2.64+-0x20] ;  /* 0xffffe00e020e7981 */ /* 0x000ea2000c1e1900 */
[----:B------:R-:W-:-:S03]  /*0270*/  MOV R5, UR5 ;  /* 0x0000000500057c02 */ /* 0x000fc60008000f00 */
[----:B------:R-:W3:Y:S01]  /*0280*/  LDG.E R16, desc[UR14][R2.64+-0x1c] ;  /* 0xffffe40e02107981 */ /* 0x000ee2000c1e1900 */
[----:B------:R-:W-:-:S03]  /*0290*/  IMAD.WIDE R4, R8, 0x4, R4 ;  /* 0x0000000408047825 */ /* 0x000fc600078e0204 */
[----:B------:R-:W4:Y:S04]  /*02a0*/  LDG.E R19, desc[UR14][R2.64+-0x18] ;  /* 0xffffe80e02137981 */ /* 0x000f28000c1e1900 */
[----:B------:R-:W2:Y:S04]  /*02b0*/  LDG.E R15, desc[UR14][R4.64+-0x20] ;  /* 0xffffe00e040f7981 */ /* 0x000ea8000c1e1900 */
[----:B------:R-:W3:Y:S04]  /*02c0*/  LDG.E R24, desc[UR14][R4.64+-0x1c] ;  /* 0xffffe40e04187981 */ /* 0x000ee8000c1e1900 */
[----:B------:R-:W4:Y:S04]  /*02d0*/  LDG.E R18, desc[UR14][R4.64+-0x18] ;  /* 0xffffe80e04127981 */ /* 0x000f28000c1e1900 */
[----:B------:R-:W5:Y:S04]  /*02e0*/  LDG.E R20, desc[UR14][R2.64+-0x14] ;  /* 0xffffec0e02147981 */ /* 0x000f68000c1e1900 */
        /* <DEDUP_REMOVED lines=8> */
[----:B------:R-:W5:Y:S01]  /*0370*/  LDG.E R26, desc[UR14][R2.64+0x1c] ;  /* 0x00001c0e021a7981 */ /* 0x000f62000c1e1900 */
[----:B--2---:R-:W-:-:S03]  /*0380*/  FFMA R15, R14, R15, R13 ;  /* 0x0000000f0e0f7223 */ /* 0x004fc6000000000d */
[----:B------:R-:W2:Y:S01]  /*0390*/  LDG.E R14, desc[UR14][R2.64+-0x4] ;  /* 0xfffffc0e020e7981 */ /* 0x000ea2000c1e1900 */
[----:B---3--:R-:W-:-:S03]  /*03a0*/  FFMA R24, R16, R24, R15 ;  /* 0x0000001810187223 */ /* 0x008fc6000000000f */
[----:B------:R-:W2:Y:S01]  /*03b0*/  LDG.E R13, desc[UR14][R4.64+-0x4] ;  /* 0xfffffc0e040d7981 */ /* 0x000ea2000c1e1900 */
[----:B----4-:R-:W-:-:S03]  /*03c0*/  FFMA R25, R19, R18, R24 ;  /* 0x0000001213197223 */ /* 0x010fc60000000018 */
[----:B------:R-:W3:Y:S04]  /*03d0*/  LDG.E R15, desc[UR14][R2.64] ;  /* 0x0000000e020f7981 */ /* 0x000ee8000c1e1900 */
[----:B------:R-:W3:Y:S01]  /*03e0*/  LDG.E R16, desc[UR14][R4.64] ;  /* 0x0000000e04107981 */ /* 0x000ee2000c1e1900 */
[----:B-----5:R-:W-:-:S03]  /*03f0*/  FFMA R25, R20, R21, R25 ;  /* 0x0000001514197223 */ /* 0x020fc60000000019 */
[----:B------:R-:W4:Y:S04]  /*0400*/  LDG.E R18, desc[UR14][R2.64+0x4] ;  /* 0x0000040e02127981 */ /* 0x000f28000c1e1900 */
[----:B------:R-:W4:Y:S01]  /*0410*/  LDG.E R19, desc[UR14][R4.64+0x4] ;  /* 0x0000040e04137981 */ /* 0x000f22000c1e1900 */
[----:B------:R-:W-:-:S03]  /*0420*/  FFMA R24, R22, R23, R25 ;  /* 0x0000001716187223 */ /* 0x000fc60000000019 */
[----:B------:R-:W5:Y:S04]  /*0430*/  LDG.E R20, desc[UR14][R2.64+0x8] ;  /* 0x0000080e02147981 */ /* 0x000f68000c1e1900 */
[----:B------:R-:W5:Y:S01]  /*0440*/  LDG.E R21, desc[UR14][R4.64+0x8] ;  /* 0x0000080e04157981 */ /* 0x000f62000c1e1900 */
[----:B------:R-:W-:-:S03]  /*0450*/  FFMA R24, R9, R10, R24 ;  /* 0x0000000a09187223 */ /* 0x000fc60000000018 */
[----:B------:R-:W5:Y:S04]  /*0460*/  LDG.E R22, desc[UR14][R2.64+0xc] ;  /* 0x00000c0e02167981 */ /* 0x000f68000c1e1900 */
[----:B------:R-:W5:Y:S04]  /*0470*/  LDG.E R23, desc[UR14][R4.64+0xc] ;  /* 0x00000c0e04177981 */ /* 0x000f68000c1e1900 */
[----:B------:R-:W5:Y:S01]  /*0480*/  LDG.E R9, desc[UR14][R2.64+0x10] ;  /* 0x0000100e02097981 */ /* 0x000f62000c1e1900 */
[----:B------:R-:W-:-:S03]  /*0490*/  FFMA R29, R11, R12, R24 ;  /* 0x0000000c0b1d7223 */ /* 0x000fc60000000018 */
[----:B------:R-:W5:Y:S04]  /*04a0*/  LDG.E R10, desc[UR14][R4.64+0x10] ;  /* 0x0000100e040a7981 */ /* 0x000f68000c1e1900 */
[----:B------:R-:W5:Y:S04]  /*04b0*/  LDG.E R24, desc[UR14][R2.64+0x14] ;  /* 0x0000140e02187981 */ /* 0x000f68000c1e1900 */
[----:B------:R-:W5:Y:S04]  /*04c0*/  LDG.E R25, desc[UR14][R4.64+0x14] ;  /* 0x0000140e04197981 */ /* 0x000f68000c1e1900 */
[----:B------:R0:W5:Y:S04]  /*04d0*/  LDG.E R12, desc[UR14][R2.64+0x18] ;  /* 0x0000180e020c7981 */ /* 0x000168000c1e1900 */
[----:B------:R-:W5:Y:S01]  /*04e0*/  LDG.E R11, desc[UR14][R4.64+0x18] ;  /* 0x0000180e040b7981 */ /* 0x000f62000c1e1900 */
[----:B------:R-:W-:-:S04]  /*04f0*/  UIADD3 UR8, UPT, UPT, UR8, 0x10, URZ ;  /* 0x0000001008087890 */ /* 0x000fc8000fffe0ff */
[----:B------:R-:W-:Y:S01]  /*0500*/  UISETP.NE.AND UP1, UPT, UR8, URZ, UPT ;  /* 0x000000ff0800728c */ /* 0x000fe2000bf25270 */
[----:B0-----:R-:W-:Y:S02]  /*0510*/  IADD3 R2, P0, PT, R2, 0x40, RZ ;  /* 0x0000004002027810 */ /* 0x001fe40007f1e0ff */
[----:B------:R-:W-:Y:S02]  /*0520*/  IADD3 R8, PT, PT, R8, 0x10, RZ ;  /* 0x0000001008087810 */ /* 0x000fe40007ffe0ff */
[----:B------:R-:W-:Y:S01]  /*0530*/  IADD3.X R3, PT, PT, RZ, R3, RZ, P0, !PT ;  /* 0x00000003ff037210 */ /* 0x000fe200007fe4ff */
[----:B--2---:R-:W-:-:S04]  /*0540*/  FFMA R14, R14, R13, R29 ;  /* 0x0000000d0e0e7223 */ /* 0x004fc8000000001d */
[----:B---3--:R-:W-:-:S04]  /*0550*/  FFMA R15, R15, R16, R14 ;  /* 0x000000100f0f7223 */ /* 0x008fc8000000000e */
[----:B----4-:R-:W-:-:S04]  /*0560*/  FFMA R15, R18, R19, R15 ;  /* 0x00000013120f7223 */ /* 0x010fc8000000000f */
[----:B-----5:R-:W-:-:S04]  /*0570*/  FFMA R15, R20, R21, R15 ;  /* 0x00000015140f7223 */ /* 0x020fc8000000000f */
[----:B------:R-:W-:-:S04]  /*0580*/  FFMA R22, R22, R23, R15 ;  /* 0x0000001716167223 */ /* 0x000fc8000000000f */
[----:B------:R-:W-:-:S04]  /*0590*/  FFMA R9, R9, R10, R22 ;  /* 0x0000000a09097223 */ /* 0x000fc80000000016 */
[----:B------:R-:W-:-:S04]  /*05a0*/  FFMA R9, R24, R25, R9 ;  /* 0x0000001918097223 */ /* 0x000fc80000000009 */
[----:B------:R-:W-:-:S04]  /*05b0*/  FFMA R9, R12, R11, R9 ;  /* 0x0000000b0c097223 */ /* 0x000fc80000000009 */
[----:B------:R-:W-:Y:S01]  /*05c0*/  FFMA R13, R26, R27, R9 ;  /* 0x0000001b1a0d7223 */ /* 0x000fe20000000009 */
[----:B------:R-:W-:Y:S06]  /*05d0*/  BRA.U UP1, `(.L_x_64) ;  /* 0xfffffffd011c7547 */ /* 0x000fec000b83ffff */
.L_x_63:
[----:B------:R-:W-:Y:S05]  /*05e0*/  BRA.U !UP0, `(.L_x_62) ;  /* 0x0000000508647547 */ /* 0x000fea000b800000 */
[----:B------:R-:W-:Y:S02]  /*05f0*/  UISETP.GE.U32.AND UP0, UPT, UR11, 0x8, UPT ;  /* 0x000000080b00788c */ /* 0x000fe4000bf06070 */
[----:B------:R-:W-:-:S04]  /*0600*/  ULOP3.LUT UR5, UR7, 0x7, URZ, 0xc0, !UPT ;  /* 0x0000000707057892 */ /* 0x000fc8000f8ec0ff */
[----:B------:R-:W-:-:S03]  /*0610*/  UISETP.NE.AND UP1, UPT, UR5, URZ, UPT ;  /* 0x000000ff0500728c */ /* 0x000fc6000bf25270 */
[----:B------:R-:W-:Y:S08]  /*0620*/  BRA.U !UP0, `(.L_x_65) ;  /* 0x0000000108907547 */ /* 0x000ff0000b800000 */
[----:B------:R-:W0:Y:S01]  /*0630*/  LDC.64 R8, c[0x0][0x380] ;  /* 0x0000e000ff087b82 */ /* 0x000e220000000a00 */
[C---:B------:R-:W-:Y:S02]  /*0640*/  IADD3 R11, PT, PT, R7.reuse, UR10, RZ ;  /* 0x0000000a070b7c10 */ /* 0x040fe4000fffe0ff */
[----:B------:R-:W-:Y:S02]  /*0650*/  IADD3 R10, P0, PT, R7, UR10, RZ ;  /* 0x0000000a070a7c10 */ /* 0x000fe4000ff1e0ff */
[----:B------:R-:W-:-:S03]  /*0660*/  IADD3 R15, PT, PT, R6, R7, RZ ;  /* 0x00000007060f7210 */ /* 0x000fc60007ffe0ff */
[----:B------:R-:W1:Y:S08]  /*0670*/  LDC.64 R2, c[0x0][0x380] ;  /* 0x0000e000ff027b82 */ /* 0x000e700000000a00 */
[----:B------:R-:W2:Y:S01]  /*0680*/  LDC.64 R4, c[0x0][0x388] ;  /* 0x0000e200ff047b82 */ /* 0x000ea20000000a00 */
[----:B0-----:R-:W-:Y:S01]  /*0690*/  IMAD.WIDE.U32 R8, R11, 0x4, R8 ;  /* 0x000000040b087825 */ /* 0x001fe200078e0008 */
[----:B------:R-:W-:-:S04]  /*06a0*/  IADD3.X R11, PT, PT, RZ, RZ, RZ, P0, !PT ;  /* 0x000000ffff0b7210 */ /* 0x000fc800007fe4ff */
[----:B------:R-:W3:Y:S01]  /*06b0*/  LDG.E R14, desc[UR14][R8.64] ;  /* 0x0000000e080e7981 */ /* 0x000ee2000c1e1900 */
[----:B-1----:R-:W-:-:S04]  /*06c0*/  LEA R2, P0, R10, R2, 0x2 ;  /* 0x000000020a027211 */ /* 0x002fc800078010ff */
[----:B------:R-:W-:Y:S01]  /*06d0*/  LEA.HI.X R3, R10, R3, R11, 0x2, P0 ;  /* 0x000000030a037211 */ /* 0x000fe200000f140b */
[----:B--2---:R-:W-:-:S04]  /*06e0*/  IMAD.WIDE R4, R15, 0x4, R4 ;  /* 0x000000040f047825 */ /* 0x004fc800078e0204 */
[----:B------:R-:W2:Y:S04]  /*06f0*/  LDG.E R19, desc[UR14][R2.64+0x4] ;  /* 0x0000040e02137981 */ /* 0x000ea8000c1e1900 */
[----:B------:R-:W3:Y:S04]  /*0700*/  LDG.E R15, desc[UR14][R4.64] ;  /* 0x0000000e040f7981 */ /* 0x000ee8000c1e1900 */
[----:B------:R-:W2:Y:S04]  /*0710*/  LDG.E R16, desc[UR14][R4.64+0x4] ;  /* 0x0000040e04107981 */ /* 0x000ea8000c1e1900 */
[----:B------:R-:W4:Y:S04]  /*0720*/  LDG.E R18, desc[UR14][R4.64+0x8] ;  /* 0x0000080e04127981 */ /* 0x000f28000c1e1900 */
        /* <DEDUP_REMOVED lines=11> */
[----:B------:R-:W-:Y:S01]  /*07e0*/  IADD3 R7, PT, PT, R7, 0x8, RZ ;  /* 0x0000000807077810 */ /* 0x000fe20007ffe0ff */
[----:B---3--:R-:W-:-:S04]  /*07f0*/  FFMA R14, R14, R15, R13 ;  /* 0x0000000f0e0e7223 */ /* 0x008fc8000000000d */
[----:B--2---:R-:W-:-:S04]  /*0800*/  FFMA R14, R19, R16, R14 ;  /* 0x00000010130e7223 */ /* 0x004fc8000000000e */
[----:B----4-:R-:W-:-:S04]  /*0810*/  FFMA R14, R21, R18, R14 ;  /* 0x00000012150e7223 */ /* 0x010fc8000000000e */
[----:B-----5:R-:W-:-:S04]  /*0820*/  FFMA R14, R23, R20, R14 ;  /* 0x00000014170e7223 */ /* 0x020fc8000000000e */
[----:B------:R-:W-:-:S04]  /*0830*/  FFMA R14, R25, R22, R14 ;  /* 0x00000016190e7223 */ /* 0x000fc8000000000e */
[----:B------:R-:W-:-:S04]  /*0840*/  FFMA R11, R11, R12, R14 ;  /* 0x0000000c0b0b7223 */ /* 0x000fc8000000000e */
[----:B------:R-:W-:-:S04]  /*0850*/  FFMA R9, R8, R9, R11 ;  /* 0x0000000908097223 */ /* 0x000fc8000000000b */
[----:B------:R-:W-:-:S07]  /*0860*/  FFMA R13, R24, R10, R9 ;  /* 0x0000000a180d7223 */ /* 0x000fce0000000009 */
.L_x_65:
        /* <DEDUP_REMOVED lines=8> */
[----:B------:R-:W-:Y:S02]  /*08f0*/  IADD3 R15, PT, PT, R6, R7, RZ ;  /* 0x00000007060f7210 */ /* 0x000fe40007ffe0ff */
[----:B------:R-:W-:Y:S01]  /*0900*/  IADD3.X R14, PT, PT, RZ, RZ, RZ, P0, !PT ;  /* 0x000000ffff0e7210 */ /* 0x000fe200007fe4ff */
[----:B------:R-:W1:Y:S08]  /*0910*/  LDC.64 R2, c[0x0][0x380] ;  /* 0x0000e000ff027b82 */ /* 0x000e700000000a00 */
[----:B------:R-:W2:Y:S01]  /*0920*/  LDC.64 R10, c[0x0][0x388] ;  /* 0x0000e200ff0a7b82 */ /* 0x000ea20000000a00 */
[----:B0-----:R-:W-:-:S06]  /*0930*/  IMAD.WIDE.U32 R8, R9, 0x4, R4 ;  /* 0x0000000409087825 */ /* 0x001fcc00078e0004 */
[----:B------:R-:W3:Y:S01]  /*0940*/  LDG.E R8, desc[UR14][R8.64] ;  /* 0x0000000e08087981 */ /* 0x000ee2000c1e1900 */
[----:B-1----:R-:W-:-:S04]  /*0950*/  LEA R2, P0, R12, R2, 0x2 ;  /* 0x000000020c027211 */ /* 0x002fc800078010ff */
[----:B------:R-:W-:Y:S01]  /*0960*/  LEA.HI.X R3, R12, R3, R14, 0x2, P0 ;  /* 0x000000030c037211 */ /* 0x000fe200000f140e */
[----:B--2---:R-:W-:-:S04]  /*0970*/  IMAD.WIDE R4, R15, 0x4, R10 ;  /* 0x000000040f047825 */ /* 0x004fc800078e020a */
[----:B------:R-:W2:Y:S04]  /*0980*/  LDG.E R19, desc[UR14][R2.64+0xc] ;  /* 0x00000c0e02137981 */ /* 0x000ea8000c1e1900 */
[----:B------:R-:W3:Y:S04]  /*0990*/  LDG.E R10, desc[UR14][R4.64] ;  /* 0x0000000e040a7981 */ /* 0x000ee8000c1e1900 */
[----:B------:R-:W4:Y:S04]  /*09a0*/  LDG.E R12, desc[UR14][R4.64+0x4] ;  /* 0x0000040e040c7981 */ /* 0x000f28000c1e1900 */
[----:B------:R-:W4:Y:S04]  /*09b0*/  LDG.E R11, desc[UR14][R2.64+0x4] ;  /* 0x0000040e020b7981 */ /* 0x000f28000c1e1900 */
[----:B------:R-:W5:Y:S04]  /*09c0*/  LDG.E R14, desc[UR14][R4.64+0x8] ;  /* 0x0000080e040e7981 */ /* 0x000f68000c1e1900 */
[----:B------:R-:W5:Y:S04]  /*09d0*/  LDG.E R15, desc[UR14][R2.64+0x8] ;  /* 0x0000080e020f7981 */ /* 0x000f68000c1e1900 */
[----:B------:R-:W2:Y:S01]  /*09e0*/  LDG.E R16, desc[UR14][R4.64+0xc] ;  /* 0x00000c0e04107981 */ /* 0x000ea2000c1e1900 */
[----:B------:R-:W-:Y:S01]  /*09f0*/  IADD3 R7, PT, PT, R7, 0x4, RZ ;  /* 0x0000000407077810 */ /* 0x000fe20007ffe0ff */
[----:B---3--:R-:W-:-:S04]  /*0a00*/  FFMA R10, R8, R10, R13 ;  /* 0x0000000a080a7223 */ /* 0x008fc8000000000d */
[----:B----4-:R-:W-:-:S04]  /*0a10*/  FFMA R10, R11, R12, R10 ;  /* 0x0000000c0b0a7223 */ /* 0x010fc8000000000a */
[----:B-----5:R-:W-:-:S04]  /*0a20*/  FFMA R10, R15, R14, R10 ;  /* 0x0000000e0f0a7223 */ /* 0x020fc8000000000a */
[----:B--2---:R-:W-:-:S07]  /*0a30*/  FFMA R13, R19, R16, R10 ;  /* 0x00000010130d7223 */ /* 0x004fce000000000a */
.L_x_66:
[----:B------:R-:W-:Y:S05]  /*0a40*/  BRA.U !UP1, `(.L_x_62) ;  /* 0x00000001094c7547 */ /* 0x000fea000b800000 */
[----:B------:R-:W0:Y:S01]  /*0a50*/  LDC.64 R4, c[0x0][0x380] ;  /* 0x0000e000ff047b82 */ /* 0x000e220000000a00 */
[----:B------:R-:W-:Y:S01]  /*0a60*/  IADD3 R9, PT, PT, R7, UR10, RZ ;  /* 0x0000000a07097c10 */ /* 0x000fe2000fffe0ff */
[----:B------:R-:W-:-:S06]  /*0a70*/  UIADD3 UR4, UPT, UPT, -UR4, URZ, URZ ;  /* 0x000000ff04047290 */ /* 0x000fcc000fffe1ff */
[----:B------:R-:W1:Y:S01]  /*0a80*/  LDC.64 R2, c[0x0][0x388] ;  /* 0x0000e200ff027b82 */ /* 0x000e620000000a00 */
[----:B0-----:R-:W-:Y:S01]  /*0a90*/  IMAD.WIDE.U32 R4, R9, 0x4, R4 ;  /* 0x0000000409047825 */ /* 0x001fe200078e0004 */
[----:B------:R-:W-:Y:S02]  /*0aa0*/  IADD3 R9, PT, PT, R6, R7, RZ ;  /* 0x0000000706097210 */ /* 0x000fe40007ffe0ff */
[----:B------:R-:W-:Y:S02]  /*0ab0*/  MOV R8, R4 ;  /* 0x0000000400087202 */ /* 0x000fe40000000f00 */
[----:B------:R-:W-:-:S07]  /*0ac0*/  MOV R7, R5 ;  /* 0x0000000500077202 */ /* 0x000fce0000000f00 */
.L_x_67:
[----:B-1----:R-:W-:Y:S01]  /*0ad0*/  IMAD.WIDE R4, R9, 0x4, R2 ;  /* 0x0000000409047825 */ /* 0x002fe200078e0202 */
[----:B------:R-:W-:-:S05]  /*0ae0*/  MOV R6, R8 ;  /* 0x0000000800067202 */ /* 0x000fca0000000f00 */
[----:B------:R-:W2:Y:S04]  /*0af0*/  LDG.E R4, desc[UR14][R4.64] ;  /* 0x0000000e04047981 */ /* 0x000ea8000c1e1900 */
[----:B------:R0:W2:Y:S01]  /*0b00*/  LDG.E R6, desc[UR14][R6.64] ;  /* 0x0000000e06067981 */ /* 0x0000a2000c1e1900 */
[----:B------:R-:W-:Y:S01]  /*0b10*/  UIADD3 UR4, UPT, UPT, UR4, 0x1, URZ ;  /* 0x0000000104047890 */ /* 0x000fe2000fffe0ff */
[----:B------:R-:W-:Y:S02]  /*0b20*/  IADD3 R8, P0, PT, R8, 0x4, RZ ;  /* 0x0000000408087810 */ /* 0x000fe40007f1e0ff */
[----:B------:R-:W-:Y:S01]  /*0b30*/  IADD3 R9, PT, PT, R9, 0x1, RZ ;  /* 0x0000000109097810 */ /* 0x000fe20007ffe0ff */
[----:B------:R-:W-:Y:S01]  /*0b40*/  UISETP.NE.AND UP0, UPT, UR4, URZ, UPT ;  /* 0x000000ff0400728c */ /* 0x000fe2000bf05270 */
[----:B0-----:R-:W-:Y:S01]  /*0b50*/  IADD3.X R7, PT, PT, RZ, R7, RZ, P0, !PT ;  /* 0x00000007ff077210 */ /* 0x001fe200007fe4ff */
[----:B--2---:R-:W-:-:S07]  /*0b60*/  FFMA R13, R6, R4, R13 ;  /* 0x00000004060d7223 */ /* 0x004fce000000000d */
[----:B------:R-:W-:Y:S05]  /*0b70*/  BRA.U UP0, `(.L_x_67) ;  /* 0xfffffffd00d47547 */ /* 0x000fea000b83ffff */
.L_x_62:
[----:B------:R-:W0:Y:S01]  /*0b80*/  LDC.64 R2, c[0x0][0x390] ;  /* 0x0000e400ff027b82 */ /* 0x000e220000000a00 */
[----:B------:R-:W-:-:S07]  /*0b90*/  IMAD R17, R17, UR13, R0 ;  /* 0x0000000d11117c24 */ /* 0x000fce000f8e0200 */
[----:B------:R-:W1:Y:S01]  /*0ba0*/  LDC.64 R4, c[0x0][0x398] ;  /* 0x0000e600ff047b82 */ /* 0x000e620000000a00 */
[----:B0-----:R-:W-:-:S06]  /*0bb0*/  IMAD.WIDE R2, R17, 0x4, R2 ;  /* 0x0000000411027825 */ /* 0x001fcc00078e0202 */
[----:B------:R-:W2:Y:S01]  /*0bc0*/  LDG.E R2, desc[UR14][R2.64] ;  /* 0x0000000e02027981 */ /* 0x000ea2000c1e1900 */
[----:B-1----:R-:W-:Y:S01]  /*0bd0*/  IMAD.WIDE R4, R17, 0x4, R4 ;  /* 0x0000000411047825 */ /* 0x002fe200078e0204 */
[----:B--2---:R-:W-:-:S05]  /*0be0*/  FSET.BF.GT.AND R0, R2, RZ, PT ;  /* 0x000000ff0200720a */ /* 0x004fca0003804000 */
[----:B------:R-:W-:-:S05]  /*0bf0*/  FMUL R13, R0, R13 ;  /* 0x0000000d000d7220 */ /* 0x000fca0000400000 */
[----:B------:R-:W-:Y:S01]  /*0c00*/  STG.E desc[UR14][R4.64], R13 ;  /* 0x0000000d04007986 */ /* 0x000fe2000c10190e */
[----:B------:R-:W-:Y:S05]  /*0c10*/  EXIT ;  /* 0x000000000000794d */ /* 0x000fea0003800000 */
.L_x_68:
        /* <DEDUP_REMOVED lines=14> */
.L_x_177:


//--------------------- .text._Z22backward_output_kernelPfS_S_ii --------------------------
	.section	.text._Z22backward_output_kernelPfS_S_ii,"ax",@progbits
	.align	128
        .global         _Z22backward_output_kernelPfS_S_ii
        .type           _Z22backward_output_kernelPfS_S_ii,@function
        .size           _Z22backward_output_kernelPfS_S_ii,(.L_x_178 - _Z22backward_output_kernelPfS_S_ii)
        .other          _Z22backward_output_kernelPfS_S_ii,@"STO_CUDA_ENTRY STV_DEFAULT"
_Z22backward_output_kernelPfS_S_ii:
.text._Z22backward_output_kernelPfS_S_ii:
[----:B------:R-:W-:Y:S08]  /*0000*/  LDC R1, c[0x0][0x37c] ;  /* 0x0000df00ff017b82 */ /* 0x000ff00000000800 */
[----:B------:R-:W0:Y:S01]  /*0010*/  LDC R6, c[0x0][0x39c] ;  /* 0x0000e700ff067b82 */ /* 0x000e220000000800 */
[----:B------:R-:W1:Y:S07]  /*0020*/  S2R R4, SR_TID.X ;  /* 0x0000000000047919 */ /* 0x000e6e0000002100 */
[----:B------:R-:W1:Y:S08]  /*0030*/  S2UR UR4, SR_CTAID.X ;  /* 0x00000000000479c3 */ /* 0x000e700000002500 */
[----:B------:R-:W1:Y:S01]  /*0040*/  LDC R9, c[0x0][0x360] ;  /* 0x0000d800ff097b82 */ /* 0x000e620000000800 */
[----:B0-----:R-:W-:-:S04]  /*0050*/  IABS R5, R6 ;  /* 0x0000000600057213 */ /* 0x001fc80000000000 */
[----:B------:R-:W0:Y:S01]  /*0060*/  I2F.RP R0, R5 ;  /* 0x0000000500007306 */ /* 0x000e220000209400 */
[----:B-1----:R-:W-:Y:S01]  /*0070*/  IMAD R9, R9, UR4, R4 ;  /* 0x0000000409097c24 */ /* 0x002fe2000f8e0204 */
[----:B------:R-:W1:Y:S06]  /*0080*/  LDCU UR4, c[0x0][0x398] ;  /* 0x00007300ff0477ac */ /* 0x000e6c0008000800 */
[----:B0-----:R-:W0:Y:S02]  /*0090*/  MUFU.RCP R0, R0 ;  /* 0x0000000000007308 */ /* 0x001e240000001000 */
[----:B0-----:R-:W-:Y:S01]  /*00a0*/  VIADD R2, R0, 0xffffffe ;  /* 0x0ffffffe00027836 */ /* 0x001fe20000000000 */
[----:B------:R-:W-:-:S05]  /*00b0*/  IABS R0, R9 ;  /* 0x0000000900007213 */ /* 0x000fca0000000000 */
[----:B------:R0:W2:Y:S02]  /*00c0*/  F2I.FTZ.U32.TRUNC.NTZ R3, R2 ;  /* 0x0000000200037305 */ /* 0x0000a4000021f000 */
[----:B0-----:R-:W-:Y:S02]  /*00d0*/  HFMA2 R2, -RZ, RZ, 0, 0 ;  /* 0x00000000ff027431 */ /* 0x001fe400000001ff */
[----:B--2---:R-:W-:-:S04]  /*00e0*/  IMAD.MOV R8, RZ, RZ, -R3 ;  /* 0x000000ffff087224 */ /* 0x004fc800078e0a03 */
[----:B------:R-:W-:-:S04]  /*00f0*/  IMAD R7, R8, R5, RZ ;  /* 0x0000000508077224 */ /* 0x000fc800078e02ff */
[----:B------:R-:W-:-:S06]  /*0100*/  IMAD.HI.U32 R3, R3, R7, R2 ;  /* 0x0000000703037227 */ /* 0x000fcc00078e0002 */
[----:B------:R-:W-:-:S04]  /*0110*/  IMAD.HI.U32 R3, R3, R0, RZ ;  /* 0x0000000003037227 */ /* 0x000fc800078e00ff */
[----:B------:R-:W-:-:S04]  /*0120*/  IMAD.MOV R4, RZ, RZ, -R3 ;  /* 0x000000ffff047224 */ /* 0x000fc800078e0a03 */
[----:B------:R-:W-:-:S05]  /*0130*/  IMAD R0, R5, R4, R0 ;  /* 0x0000000405007224 */ /* 0x000fca00078e0200 */
[----:B------:R-:W-:-:S13]  /*0140*/  ISETP.GT.U32.AND P2, PT, R5, R0, PT ;  /* 0x000000000500720c */ /* 0x000fda0003f44070 */
[-C--:B------:R-:W-:Y:S01]  /*0150*/  @!P2 IADD3 R0, PT, PT, R0, -R5.reuse, RZ ;  /* 0x800000050000a210 */ /* 0x080fe20007ffe0ff */
[----:B------:R-:W-:Y:S01]  /*0160*/  @!P2 VIADD R3, R3, 0x1 ;  /* 0x000000010303a836 */ /* 0x000fe20000000000 */
[----:B------:R-:W-:Y:S02]  /*0170*/  ISETP.NE.AND P2, PT, R6, RZ, PT ;  /* 0x000000ff0600720c */ /* 0x000fe40003f45270 */
[----:B------:R-:W-:Y:S02]  /*0180*/  ISETP.GE.U32.AND P0, PT, R0, R5, PT ;  /* 0x000000050000720c */ /* 0x000fe40003f06070 */
[----:B------:R-:W-:-:S04]  /*0190*/  LOP3.LUT R0, R9, R6, RZ, 0x3c, !PT ;  /* 0x0000000609007212 */ /* 0x000fc800078e3cff */
[----:B------:R-:W-:-:S07]  /*01a0*/  ISETP.GE.AND P1, PT, R0, RZ, PT ;  /* 0x000000ff0000720c */ /* 0x000fce0003f26270 */
[----:B------:R-:W-:-:S06]  /*01b0*/  @P0 IADD3 R3, PT, PT, R3, 0x1, RZ ;  /* 0x0000000103030810 */ /* 0x000fcc0007ffe0ff */
[----:B------:R-:W-:Y:S02]  /*01c0*/  @!P1 IADD3 R3, PT, PT, -R3, RZ, RZ ;  /* 0x000000ff03039210 */ /* 0x000fe40007ffe1ff */
[----:B------:R-:W-:-:S04]  /*01d0*/  @!P2 LOP3.LUT R3, RZ, R6, RZ, 0x33, !PT ;  /* 0x00000006ff03a212 */ /* 0x000fc800078e33ff */
[----:B-1----:R-:W-:-:S04]  /*01e0*/  ISETP.GE.AND P0, PT, R3, UR4, PT ;  /* 0x0000000403007c0c */ /* 0x002fc8000bf06270 */
[----:B------:R-:W-:-:S13]  /*01f0*/  ISETP.LT.OR P0, PT, R6, RZ, P0 ;  /* 0x000000ff0600720c */ /* 0x000fda0000701670 */
[----:B------:R-:W-:Y:S05]  /*0200*/  @P0 EXIT ;  /* 0x000000000000094d */ /* 0x000fea0003800000 */
[----:B------:R-:W0:Y:S01]  /*0210*/  LDC.64 R2, c[0x0][0x380] ;  /* 0x0000e000ff027b82 */ /* 0x000e220000000a00 */
[----:B------:R-:W1:Y:S07]  /*0220*/  LDCU.64 UR4, c[0x0][0x358] ;  /* 0x00006b00ff0477ac */ /* 0x000e6e0008000a00 */
[----:B------:R-:W2:Y:S08]  /*0230*/  LDC.64 R4, c[0x0][0x388] ;  /* 0x0000e200ff047b82 */ /* 0x000eb00000000a00 */
[----:B------:R-:W3:Y:S01]  /*0240*/  LDC.64 R6, c[0x0][0x390] ;  /* 0x0000e400ff067b82 */ /* 0x000ee20000000a00 */
[----:B0-----:R-:W-:-:S06]  /*0250*/  IMAD.WIDE R2, R9, 0x4, R2 ;  /* 0x0000000409027825 */ /* 0x001fcc00078e0202 */
[----:B-1----:R-:W4:Y:S01]  /*0260*/  LDG.E R2, desc[UR4][R2.64] ;  /* 0x0000000402027981 */ /* 0x002f22000c1e1900 */
[----:B--2---:R-:W-:-:S06]  /*0270*/  IMAD.WIDE R4, R9, 0x4, R4 ;  /* 0x0000000409047825 */ /* 0x004fcc00078e0204 */
[----:B------:R-:W4:Y:S01]  /*0280*/  LDG.E R5, desc[UR4][R4.64] ;  /* 0x0000000404057981 */ /* 0x000f22000c1e1900 */
[----:B---3--:R-:W-:-:S04]  /*0290*/  IMAD.WIDE R6, R9, 0x4, R6 ;  /* 0x0000000409067825 */ /* 0x008fc800078e0206 */
[----:B----4-:R-:W-:-:S05]  /*02a0*/  FADD R9, R2, -R5 ;  /* 0x8000000502097221 */ /* 0x010fca0000000000 */
[----:B------:R-:W-:Y:S01]  /*02b0*/  STG.E desc[UR4][R6.64], R9 ;  /* 0x0000000906007986 */ /* 0x000fe2000c101904 */
[----:B------:R-:W-:Y:S05]  /*02c0*/  EXIT ;  /* 0x000000000000794d */ /* 0x000fea0003800000 */
.L_x_69:
        /* <DEDUP_REMOVED lines=11> */
.L_x_178:


//--------------------- .text._Z21forward_hidden_kernelPfS_S_S_S_iii --------------------------
	.section	.text._Z21forward_hidden_kernelPfS_S_S_S_iii,"ax",@progbits
	.align	128
        .global         _Z21forward_hidden_kernelPfS_S_S_S_iii
        .type           _Z21forward_hidden_kernelPfS_S_S_S_iii,@function
        .size           _Z21forward_hidden_kernelPfS_S_S_S_iii,(.L_x_179 - _Z21forward_hidden_kernelPfS_S_S_S_iii)
        .other          _Z21forward_hidden_kernelPfS_S_S_S_iii,@"STO_CUDA_ENTRY STV_DEFAULT"
_Z21forward_hidden_kernelPfS_S_S_S_iii:
.text._Z21forward_hidden_kernelPfS_S_S_S_iii:
[----:B------:R-:W-:Y:S01]  /*0000*/  LDC R1, c[0x0][0x37c] ;  /* 0x0000df00ff017b82 */ /* 0x000fe20000000800 */
[----:B------:R-:W0:Y:S07]  /*0010*/  S2R R3, SR_TID.X ;  /* 0x0000000000037919 */ /* 0x000e2e0000002100 */
[----:B------:R-:W0:Y:S08]  /*0020*/  S2UR UR4, SR_CTAID.X ;  /* 0x00000000000479c3 */ /* 0x000e300000002500 */
[----:B------:R-:W0:Y:S08]  /*0030*/  LDC R0, c[0x0][0x360] ;  /* 0x0000d800ff007b82 */ /* 0x000e300000000800 */
[----:B------:R-:W1:Y:S08]  /*0040*/  LDC R17, c[0x0][0x3b0] ;  /* 0x0000ec00ff117b82 */ /* 0x000e700000000800 */
[----:B------:R-:W2:Y:S08]  /*0050*/  S2UR UR6, SR_CTAID.Y ;  /* 0x00000000000679c3 */ /* 0x000eb00000002600 */
[----:B------:R-:W2:Y:S01]  /*0060*/  LDC R2, c[0x0][0x3a8] ;  /* 0x0000ea00ff027b82 */ /* 0x000ea20000000800 */
[----:B0-----:R-:W-:-:S05]  /*0070*/  IMAD R0, R0, UR4, R3 ;  /* 0x0000000400007c24 */ /* 0x001fca000f8e0203 */
[----:B-1----:R-:W-:-:S04]  /*0080*/  ISETP.GE.AND P0, PT, R0, R17, PT ;  /* 0x000000110000720c */ /* 0x002fc80003f06270 */
[----:B--2---:R-:W-:-:S13]  /*0090*/  ISETP.LE.OR P0, PT, R2, UR6, P0 ;  /* 0x0000000602007c0c */ /* 0x004fda0008703670 */
[----:B------:R-:W-:Y:S05]  /*00a0*/  @P0 EXIT ;  /* 0x000000000000094d */ /* 0x000fea0003800000 */
[----:B------:R-:W0:Y:S01]  /*00b0*/  LDC R18, c[0x0][0x3ac] ;  /* 0x0000eb00ff127b82 */ /* 0x000e220000000800 */
[----:B------:R-:W1:Y:S07]  /*00c0*/  LDCU.64 UR4, c[0x0][0x358] ;  /* 0x00006b00ff0477ac */ /* 0x000e6e0008000a00 */
[----:B------:R-:W2:Y:S01]  /*00d0*/  LDC.64 R22, c[0x0][0x390] ;  /* 0x0000e400ff167b82 */ /* 0x000ea20000000a00 */
[----:B0-----:R-:W-:Y:S01]  /*00e0*/  ISETP.GE.AND P0, PT, R18, 0x1, PT ;  /* 0x000000011200780c */ /* 0x001fe20003f06270 */
[----:B--2---:R-:W-:-:S06]  /*00f0*/  IMAD.WIDE R22, R0, 0x4, R22 ;  /* 0x0000000400167825 */ /* 0x004fcc00078e0216 */
[----:B-1----:R0:W5:Y:S06]  /*0100*/  LDG.E R22, desc[UR4][R22.64] ;  /* 0x0000000416167981 */ /* 0x00216c000c1e1900 */
[----:B------:R-:W-:Y:S05]  /*0110*/  @!P0 BRA `(.L_x_70) ;  /* 0x0000000400d88947 */ /* 0x000fea0003800000 */
[C---:B------:R-:W-:Y:S01]  /*0120*/  ISETP.GE.U32.AND P1, PT, R18.reuse, 0x8, PT ;  /* 0x000000081200780c */ /* 0x040fe20003f26070 */
[----:B------:R-:W-:Y:S01]  /*0130*/  HFMA2 R20, -RZ, RZ, 0, 0 ;  /* 0x00000000ff147431 */ /* 0x000fe200000001ff */
[C---:B------:R-:W-:Y:S01]  /*0140*/  LOP3.LUT R24, R18.reuse, 0x7, RZ, 0xc0, !PT ;  /* 0x0000000712187812 */ /* 0x040fe200078ec0ff */
[----:B------:R-:W-:-:S03]  /*0150*/  IMAD R19, R18, UR6, RZ ;  /* 0x0000000612137c24 */ /* 0x000fc6000f8e02ff */
[----:B------:R-:W-:-:S07]  /*0160*/  ISETP.NE.AND P0, PT, R24, RZ, PT ;  /* 0x000000ff1800720c */ /* 0x000fce0003f05270 */
[----:B------:R-:W-:Y:S06]  /*0170*/  @!P1 BRA `(.L_x_71) ;  /* 0x0000000000c09947 */ /* 0x000fec0003800000 */
[----:B------:R-:W1:Y:S01]  /*0180*/  LDC.64 R2, c[0x0][0x380] ;  /* 0x0000e000ff027b82 */ /* 0x000e620000000a00 */
[----:B------:R-:W-:Y:S02]  /*0190*/  LOP3.LUT R20, R18, 0x7ffffff8, RZ, 0xc0, !PT ;  /* 0x7ffffff812147812 */ /* 0x000fe400078ec0ff */
[----:B------:R-:W-:Y:S02]  /*01a0*/  MOV R16, R0 ;  /* 0x0000000000107202 */ /* 0x000fe40000000f00 */
[----:B------:R-:W-:Y:S01]  /*01b0*/  IADD3 R21, PT, PT, -R20, RZ, RZ ;  /* 0x000000ff14157210 */ /* 0x000fe20007ffe1ff */
[----:B-1----:R-:W-:-:S03]  /*01c0*/  IMAD.WIDE.U32 R2, R19, 0x4, R2 ;  /* 0x0000000413027825 */ /* 0x002fc600078e0002 */
[----:B------:R-:W-:-:S04]  /*01d0*/  IADD3 R4, P1, PT, R2, 0x10, RZ ;  /* 0x0000001002047810 */ /* 0x000fc80007f3e0ff */
[----:B------:R-:W-:-:S09]  /*01e0*/  IADD3.X R5, PT, PT, RZ, R3, RZ, P1, !PT ;  /* 0x00000003ff057210 */ /* 0x000fd20000ffe4ff */
.L_x_72:
[----:B------:R-:W1:Y:S01]  /*01f0*/  LDC.64 R12, c[0x0][0x388] ;  /* 0x0000e200ff0c7b82 */ /* 0x000e620000000a00 */
[----:B------:R-:W-:Y:S02]  /*0200*/  MOV R2, R4 ;  /* 0x0000000400027202 */ /* 0x000fe40000000f00 */
[----:B------:R-:W-:-:S05]  /*0210*/  MOV R3, R5 ;  /* 0x0000000500037202 */ /* 0x000fca0000000f00 */
[----:B------:R-:W2:Y:S04]  /*0220*/  LDG.E R27, desc[UR4][R2.64+-0x10] ;  /* 0xfffff004021b7981 */ /* 0x000ea8000c1e1900 */
[----:B0-----:R-:W3:Y:S04]  /*0230*/  LDG.E R23, desc[UR4][R2.64+-0xc] ;  /* 0xfffff40402177981 */ /* 0x001ee8000c1e1900 */
[----:B------:R-:W4:Y:S04]  /*0240*/  LDG.E R26, desc[UR4][R2.64+-0x8] ;  /* 0xfffff804021a7981 */ /* 0x000f28000c1e1900 */
[----:B------:R-:W4:Y:S01]  /*0250*/  LDG.E R28, desc[UR4][R2.64+-0x4] ;  /* 0xfffffc04021c7981 */ /* 0x000f22000c1e1900 */
[----:B-1----:R-:W-:-:S05]  /*0260*/  IMAD.WIDE R12, R16, 0x4, R12 ;  /* 0x00000004100c7825 */ /* 0x002fca00078e020c */
[----:B------:R0:W2:Y:S01]  /*0270*/  LDG.E R25, desc[UR4][R12.64] ;  /* 0x000000040c197981 */ /* 0x0000a2000c1e1900 */
[----:B------:R-:W-:-:S04]  /*0280*/  IMAD.WIDE R14, R17, 0x4, R12 ;  /* 0x00000004110e7825 */ /* 0x000fc800078e020c */
[C---:B------:R-:W-:Y:S02]  /*0290*/  IMAD.WIDE R6, R17.reuse, 0x4, R14 ;  /* 0x0000000411067825 */ /* 0x040fe400078e020e */
[----:B------:R-:W3:Y:S02]  /*02a0*/  LDG.E R14, desc[UR4][R14.64] ;  /* 0x000000040e0e7981 */ /* 0x000ee4000c1e1900 */
[C---:B------:R-:W-:Y:S02]  /*02b0*/  IMAD.WIDE R4, R17.reuse, 0x4, R6 ;  /* 0x0000000411047825 */ /* 0x040fe400078e0206 */
[----:B------:R1:W4:Y:S02]  /*02c0*/  LDG.E R29, desc[UR4][R6.64] ;  /* 0x00000004061d7981 */ /* 0x000324000c1e1900 */
[C---:B------:R-:W-:Y:S02]  /*02d0*/  IMAD.WIDE R8, R17.reuse, 0x4, R4 ;  /* 0x0000000411087825 */ /* 0x040fe400078e0204 */
[----:B------:R-:W4:Y:S02]  /*02e0*/  LDG.E R5, desc[UR4][R4.64] ;  /* 0x0000000404057981 */ /* 0x000f24000c1e1900 */
[----:B------:R-:W-:-:S02]  /*02f0*/  IMAD.WIDE R10, R17, 0x4, R8 ;  /* 0x00000004110a7825 */ /* 0x000fc400078e0208 */
[----:B------:R2:W4:Y:S04]  /*0300*/  LDG.E R9, desc[UR4][R8.64] ;  /* 0x0000000408097981 */ /* 0x000528000c1e1900 */
[----:B------:R-:W4:Y:S01]  /*0310*/  LDG.E R4, desc[UR4][R2.64] ;  /* 0x0000000402047981 */ /* 0x000f22000c1e1900 */
[----:B0-----:R-:W-:-:S03]  /*0320*/  IMAD.WIDE R12, R17, 0x4, R10 ;  /* 0x00000004110c7825 */ /* 0x001fc600078e020a */
[----:B------:R-:W4:Y:S01]  /*0330*/  LDG.E R10, desc[UR4][R10.64] ;  /* 0x000000040a0a7981 */ /* 0x000f22000c1e1900 */
[----:B-1----:R-:W-:-:S03]  /*0340*/  IMAD.WIDE R6, R17, 0x4, R12 ;  /* 0x0000000411067825 */ /* 0x002fc600078e020c */
[----:B------:R-:W4:Y:S04]  /*0350*/  LDG.E R15, desc[UR4][R12.64] ;  /* 0x000000040c0f7981 */ /* 0x000f28000c1e1900 */
[----:B------:R-:W4:Y:S01]  /*0360*/  LDG.E R6, desc[UR4][R6.64] ;  /* 0x0000000406067981 */ /* 0x000f22000c1e1900 */
[----:B--2--5:R-:W-:-:S03]  /*0370*/  FFMA R8, R27, R25, R22 ;  /* 0x000000191b087223 */ /* 0x024fc60000000016 */
[----:B------:R-:W2:Y:S04]  /*0380*/  LDG.E R25, desc[UR4][R2.64+0x4] ;  /* 0x0000040402197981 */ /* 0x000ea8000c1e1900 */
[----:B------:R-:W2:Y:S04]  /*0390*/  LDG.E R22, desc[UR4][R2.64+0x8] ;  /* 0x0000080402167981 */ /* 0x000ea8000c1e1900 */
[----:B------:R-:W2:Y:S01]  /*03a0*/  LDG.E R27, desc[UR4][R2.64+0xc] ;  /* 0x00000c04021b7981 */ /* 0x000ea2000c1e1900 */
[----:B---3--:R-:W-:Y:S01]  /*03b0*/  FFMA R23, R23, R14, R8 ;  /* 0x0000000e17177223 */ /* 0x008fe20000000008 */
[----:B------:R-:W-:-:S03]  /*03c0*/  IADD3 R21, PT, PT, R21, 0x8, RZ ;  /* 0x0000000815157810 */ /* 0x000fc60007ffe0ff */
[----:B----4-:R-:W-:Y:S01]  /*03d0*/  FFMA R23, R26, R29, R23 ;  /* 0x0000001d1a177223 */ /* 0x010fe20000000017 */
[----:B------:R-:W-:-:S03]  /*03e0*/  ISETP.NE.AND P1, PT, R21, RZ, PT ;  /* 0x000000ff1500720c */ /* 0x000fc60003f25270 */
[----:B------:R-:W-:-:S04]  /*03f0*/  FFMA R5, R28, R5, R23 ;  /* 0x000000051c057223 */ /* 0x000fc80000000017 */
[----:B------:R-:W-:Y:S01]  /*0400*/  FFMA R4, R4, R9, R5 ;  /* 0x0000000904047223 */ /* 0x000fe20000000005 */
[----:B------:R-:W-:-:S03]  /*0410*/  LEA R16, R17, R16, 0x3 ;  /* 0x0000001011107211 */ /* 0x000fc600078e18ff */
[----:B--2---:R-:W-:Y:S01]  /*0420*/  FFMA R25, R25, R10, R4 ;  /* 0x0000000a19197223 */ /* 0x004fe20000000004 */
[----:B------:R-:W-:-:S03]  /*0430*/  IADD3 R4, P2, PT, R2, 0x20, RZ ;  /* 0x0000002002047810 */ /* 0x000fc60007f5e0ff */
[----:B------:R-:W-:Y:S01]  /*0440*/  FFMA R22, R22, R15, R25 ;  /* 0x0000000f16167223 */ /* 0x000fe20000000019 */
[----:B------:R-:W-:-:S03]  /*0450*/  IADD3.X R5, PT, PT, RZ, R3, RZ, P2, !PT ;  /* 0x00000003ff057210 */ /* 0x000fc600017fe4ff */
[----:B------:R-:W-:Y:S01]  /*0460*/  FFMA R22, R27, R6, R22 ;  /* 0x000000061b167223 */ /* 0x000fe20000000016 */
[----:B------:R-:W-:Y:S06]  /*0470*/  @P1 BRA `(.L_x_72) ;  /* 0xfffffffc005c1947 */ /* 0x000fec000383ffff */
.L_x_71:
[----:B------:R-:W-:Y:S05]  /*0480*/  @!P0 BRA `(.L_x_70) ;  /* 0x0000000000fc8947 */ /* 0x000fea0003800000 */
[----:B------:R-:W-:Y:S02]  /*0490*/  ISETP.GE.U32.AND P1, PT, R24, 0x4, PT ;  /* 0x000000041800780c */ /* 0x000fe40003f26070 */
[----:B------:R-:W-:-:S04]  /*04a0*/  LOP3.LUT R14, R18, 0x3, RZ, 0xc0, !PT ;  /* 0x00000003120e7812 */ /* 0x000fc800078ec0ff */
[----:B------:R-:W-:-:S07]  /*04b0*/  ISETP.NE.AND P0, PT, R14, RZ, PT ;  /* 0x000000ff0e00720c */ /* 0x000fce0003f05270 */
[----:B------:R-:W-:Y:S06]  /*04c0*/  @!P1 BRA `(.L_x_73) ;  /* 0x00000000006c9947 */ /* 0x000fec0003800000 */
[----:B------:R-:W1:Y:S01]  /*04d0*/  LDC.64 R4, c[0x0][0x388] ;  /* 0x0000e200ff047b82 */ /* 0x000e620000000a00 */
[----:B------:R-:W-:Y:S01]  /*04e0*/  IMAD R9, R20, R17, R0 ;  /* 0x0000001114097224 */ /* 0x000fe200078e0200 */
[CC--:B------:R-:W-:Y:S02]  /*04f0*/  IADD3 R7, PT, PT, R19.reuse, R20.reuse, RZ ;  /* 0x0000001413077210 */ /* 0x0c0fe40007ffe0ff */
[----:B------:R-:W-:-:S04]  /*0500*/  IADD3 R8, P1, PT, R19, R20, RZ ;  /* 0x0000001413087210 */ /* 0x000fc80007f3e0ff */
[----:B------:R-:W2:Y:S08]  /*0510*/  LDC.64 R12, c[0x0][0x380] ;  /* 0x0000e000ff0c7b82 */ /* 0x000eb00000000a00 */
[----:B------:R-:W3:Y:S01]  /*0520*/  LDC.64 R2, c[0x0][0x380] ;  /* 0x0000e000ff027b82 */ /* 0x000ee20000000a00 */
[----:B-1----:R-:W-:Y:S01]  /*0530*/  IMAD.WIDE R4, R9, 0x4, R4 ;  /* 0x0000000409047825 */ /* 0x002fe200078e0204 */
[----:B------:R-:W-:-:S03]  /*0540*/  IADD3.X R9, PT, PT, RZ, RZ, RZ, P1, !PT ;  /* 0x000000ffff097210 */ /* 0x000fc60000ffe4ff */
[----:B--2---:R-:W-:-:S04]  /*0550*/  IMAD.WIDE.U32 R12, R7, 0x4, R12 ;  /* 0x00000004070c7825 */ /* 0x004fc800078e000c */
[----:B------:R-:W-:Y:S02]  /*0560*/  IMAD.WIDE R6, R17, 0x4, R4 ;  /* 0x0000000411067825 */ /* 0x000fe400078e0204 */
[----:B------:R-:W2:Y:S01]  /*0570*/  LDG.E R13, desc[UR4][R12.64] ;  /* 0x000000040c0d7981 */ /* 0x000ea2000c1e1900 */
[----:B---3--:R-:W-:-:S03]  /*0580*/  LEA R2, P1, R8, R2, 0x2 ;  /* 0x0000000208027211 */ /* 0x008fc600078210ff */
[----:B------:R-:W2:Y:S01]  /*0590*/  LDG.E R4, desc[UR4][R4.64] ;  /* 0x0000000404047981 */ /* 0x000ea2000c1e1900 */
[----:B------:R-:W-:Y:S01]  /*05a0*/  LEA.HI.X R3, R8, R3, R9, 0x2, P1 ;  /* 0x0000000308037211 */ /* 0x000fe200008f1409 */
[C---:B------:R-:W-:Y:S02]  /*05b0*/  IMAD.WIDE R8, R17.reuse, 0x4, R6 ;  /* 0x0000000411087825 */ /* 0x040fe400078e0206 */
[----:B------:R-:W3:Y:S04]  /*05c0*/  LDG.E R6, desc[UR4][R6.64] ;  /* 0x0000000406067981 */ /* 0x000ee8000c1e1900 */
[----:B------:R-:W3:Y:S01]  /*05d0*/  LDG.E R16, desc[UR4][R2.64+0x4] ;  /* 0x0000040402107981 */ /* 0x000ee2000c1e1900 */
[----:B------:R-:W-:-:S03]  /*05e0*/  IMAD.WIDE R10, R17, 0x4, R8 ;  /* 0x00000004110a7825 */ /* 0x000fc600078e0208 */
[----:B------:R-:W4:Y:S04]  /*05f0*/  LDG.E R8, desc[UR4][R8.64] ;  /* 0x0000000408087981 */ /* 0x000f28000c1e1900 */
[----:B------:R-:W4:Y:S04]  /*0600*/  LDG.E R24, desc[UR4][R2.64+0x8] ;  /* 0x0000080402187981 */ /* 0x000f28000c1e1900 */
[----:B------:R-:W4:Y:S04]  /*0610*/  LDG.E R10, desc[UR4][R10.64] ;  /* 0x000000040a0a7981 */ /* 0x000f28000c1e1900 */
[----:B------:R-:W4:Y:S01]  /*0620*/  LDG.E R26, desc[UR4][R2.64+0xc] ;  /* 0x00000c04021a7981 */ /* 0x000f22000c1e1900 */
[----:B------:R-:W-:Y:S01]  /*0630*/  IADD3 R20, PT, PT, R20, 0x4, RZ ;  /* 0x0000000414147810 */ /* 0x000fe20007ffe0ff */
[----:B--2--5:R-:W-:-:S04]  /*0640*/  FFMA R13, R13, R4, R22 ;  /* 0x000000040d0d7223 */ /* 0x024fc80000000016 */
[----:B---3--:R-:W-:-:S04]  /*0650*/  FFMA R13, R16, R6, R13 ;  /* 0x00000006100d7223 */ /* 0x008fc8000000000d */
[----:B----4-:R-:W-:-:S04]  /*0660*/  FFMA R13, R24, R8, R13 ;  /* 0x00000008180d7223 */ /* 0x010fc8000000000d */
[----:B------:R-:W-:-:S07]  /*0670*/  FFMA R22, R26, R10, R13 ;  /* 0x0000000a1a167223 */ /* 0x000fce000000000d */
.L_x_73:
[----:B------:R-:W-:Y:S05]  /*0680*/  @!P0 BRA `(.L_x_70) ;  /* 0x00000000007c8947 */ /* 0x000fea0003800000 */
[----:B------:R-:W-:Y:S01]  /*0690*/  ISETP.NE.AND P1, PT, R14, 0x1, PT ;  /* 0x000000010e00780c */ /* 0x000fe20003f25270 */
[----:B------:R-:W1:Y:S01]  /*06a0*/  LDC.64 R10, c[0x0][0x380] ;  /* 0x0000e000ff0a7b82 */ /* 0x000e620000000a00 */
[----:B------:R-:W-:-:S04]  /*06b0*/  LOP3.LUT R18, R18, 0x1, RZ, 0xc0, !PT ;  /* 0x0000000112127812 */ /* 0x000fc800078ec0ff */
[----:B------:R-:W-:-:S03]  /*06c0*/  ISETP.NE.U32.AND P0, PT, R18, 0x1, PT ;  /* 0x000000011200780c */ /* 0x000fc60003f05070 */
[----:B------:R-:W2:Y:S04]  /*06d0*/  LDC.64 R8, c[0x0][0x388] ;  /* 0x0000e200ff087b82 */ /* 0x000ea80000000a00 */
[CC--:B------:R-:W-:Y:S02]  /*06e0*/  @P1 IADD3 R13, PT, PT, R19.reuse, R20.reuse, RZ ;  /* 0x00000014130d1210 */ /* 0x0c0fe40007ffe0ff */
[----:B------:R-:W-:Y:S02]  /*06f0*/  @P1 IADD3 R12, P2, PT, R19, R20, RZ ;  /* 0x00000014130c1210 */ /* 0x000fe40007f5e0ff */
[----:B------:R-:W3:Y:S02]  /*0700*/  @P1 LDC.64 R4, c[0x0][0x380] ;  /* 0x0000e000ff041b82 */ /* 0x000ee40000000a00 */
[----:B------:R-:W-:-:S06]  /*0710*/  @P1 IADD3.X R14, PT, PT, RZ, RZ, RZ, P2, !PT ;  /* 0x000000ffff0e1210 */ /* 0x000fcc00017fe4ff */
[----:B------:R-:W4:Y:S01]  /*0720*/  LDC.64 R6, c[0x0][0x380] ;  /* 0x0000e000ff067b82 */ /* 0x000f220000000a00 */
[----:B-1----:R-:W-:-:S04]  /*0730*/  @P1 IMAD.WIDE.U32 R10, R13, 0x4, R10 ;  /* 0x000000040d0a1825 */ /* 0x002fc800078e000a */
[CC--:B------:R-:W-:Y:S01]  /*0740*/  @P1 IMAD R13, R20.reuse, R17.reuse, R0 ;  /* 0x00000011140d1224 */ /* 0x0c0fe200078e0200 */
[----:B------:R-:W-:Y:S01]  /*0750*/  @P1 IADD3 R20, PT, PT, R20, 0x2, RZ ;  /* 0x0000000214141810 */ /* 0x000fe20007ffe0ff */
[----:B------:R-:W4:Y:S01]  /*0760*/  @P1 LDG.E R11, desc[UR4][R10.64] ;  /* 0x000000040a0b1981 */ /* 0x000f22000c1e1900 */
[----:B------:R-:W1:Y:S01]  /*0770*/  LDC.64 R2, c[0x0][0x388] ;  /* 0x0000e200ff027b82 */ /* 0x000e620000000a00 */
[----:B--2---:R-:W-:Y:S01]  /*0780*/  @P1 IMAD.WIDE R8, R13, 0x4, R8 ;  /* 0x000000040d081825 */ /* 0x004fe200078e0208 */
[----:B------:R-:W-:Y:S02]  /*0790*/  @!P0 IADD3 R19, PT, PT, R19, R20, RZ ;  /* 0x0000001413138210 */ /* 0x000fe40007ffe0ff */
[----:B---3--:R-:W-:Y:S01]  /*07a0*/  @P1 LEA R4, P2, R12, R4, 0x2 ;  /* 0x000000040c041211 */ /* 0x008fe200078410ff */
[----:B------:R-:W-:-:S03]  /*07b0*/  @!P0 IMAD R15, R20, R17, R0 ;  /* 0x00000011140f8224 */ /* 0x000fc600078e0200 */
[----:B------:R-:W-:Y:S01]  /*07c0*/  @P1 LEA.HI.X R5, R12, R5, R14, 0x2, P2 ;  /* 0x000000050c051211 */ /* 0x000fe200010f140e */
[----:B------:R-:W-:Y:S01]  /*07d0*/  @P1 IMAD.WIDE R12, R17, 0x4, R8 ;  /* 0x00000004110c1825 */ /* 0x000fe200078e0208 */
[----:B------:R-:W2:Y:S03]  /*07e0*/  @P1 LDG.E R14, desc[UR4][R8.64] ;  /* 0x00000004080e1981 */ /* 0x000ea6000c1e1900 */
[----:B----4-:R-:W-:Y:S01]  /*07f0*/  @!P0 IMAD.WIDE.U32 R6, R19, 0x4, R6 ;  /* 0x0000000413068825 */ /* 0x010fe200078e0006 */
[----:B------:R-:W3:Y:S04]  /*0800*/  @P1 LDG.E R4, desc[UR4][R4.64+0x4] ;  /* 0x0000040404041981 */ /* 0x000ee8000c1e1900 */
[----:B------:R-:W3:Y:S01]  /*0810*/  @P1 LDG.E R12, desc[UR4][R12.64] ;  /* 0x000000040c0c1981 */ /* 0x000ee2000c1e1900 */
[----:B-1----:R-:W-:-:S03]  /*0820*/  @!P0 IMAD.WIDE R2, R15, 0x4, R2 ;  /* 0x000000040f028825 */ /* 0x002fc600078e0202 */
[----:B------:R-:W4:Y:S04]  /*0830*/  @!P0 LDG.E R7, desc[UR4][R6.64] ;  /* 0x0000000406078981 */ /* 0x000f28000c1e1900 */
[----:B------:R-:W4:Y:S01]  /*0840*/  @!P0 LDG.E R2, desc[UR4][R2.64] ;  /* 0x0000000402028981 */ /* 0x000f22000c1e1900 */
[----:B--2--5:R-:W-:-:S04]  /*0850*/  @P1 FFMA R11, R11, R14, R22 ;  /* 0x0000000e0b0b1223 */ /* 0x024fc80000000016 */
[----:B---3--:R-:W-:-:S04]  /*0860*/  @P1 FFMA R22, R4, R12, R11 ;  /* 0x0000000c04161223 */ /* 0x008fc8000000000b */
[----:B----4-:R-:W-:-:S07]  /*0870*/  @!P0 FFMA R22, R7, R2, R22 ;  /* 0x0000000207168223 */ /* 0x010fce0000000016 */
.L_x_70:
[----:B------:R-:W1:Y:S01]  /*0880*/  LDC.64 R2, c[0x0][0x398] ;  /* 0x0000e600ff027b82 */ /* 0x000e620000000a00 */
[----:B------:R-:W-:Y:S01]  /*0890*/  IMAD R17, R17, UR6, R0 ;  /* 0x0000000611117c24 */ /* 0x000fe2000f8e0200 */
[----:B-----5:R-:W-:-:S06]  /*08a0*/  FMNMX R7, RZ, R22, !PT ;  /* 0x00000016ff077209 */ /* 0x020fcc0007800000 */
[----:B------:R-:W2:Y:S01]  /*08b0*/  LDC.64 R4, c[0x0][0x3a0] ;  /* 0x0000e800ff047b82 */ /* 0x000ea20000000a00 */
[----:B-1----:R-:W-:-:S05]  /*08c0*/  IMAD.WIDE R2, R17, 0x4, R2 ;  /* 0x0000000411027825 */ /* 0x002fca00078e0202 */
[----:B------:R-:W-:Y:S01]  /*08d0*/  STG.E desc[UR4][R2.64], R22 ;  /* 0x0000001602007986 */ /* 0x000fe2000c101904 */
[----:B--2---:R-:W-:-:S05]  /*08e0*/  IMAD.WIDE R4, R17, 0x4, R4 ;  /* 0x0000000411047825 */ /* 0x004fca00078e0204 */
[----:B------:R-:W-:Y:S01]  /*08f0*/  STG.E desc[UR4][R4.64], R7 ;  /* 0x0000000704007986 */ /* 0x000fe2000c101904 */
[----:B------:R-:W-:Y:S05]  /*0900*/  EXIT ;  /* 0x000000000000794d */ /* 0x000fea0003800000 */
.L_x_74:
        /* <DEDUP_REMOVED lines=15> */
.L_x_179:


//--------------------- .text._Z11relu_kernelPfS_i --------------------------
	.section	.text._Z11relu_kernelPfS_i,"ax",@progbits
	.align	128
        .global         _Z11relu_kernelPfS_i
        .type           _Z11relu_kernelPfS_i,@function
        .size           _Z11relu_kernelPfS_i,(.L_x_180 - _Z11relu_kernelPfS_i)
        .other          _Z11relu_kernelPfS_i,@"STO_CUDA_ENTRY STV_DEFAULT"
_Z11relu_kernelPfS_i:
.text._Z11relu_kernelPfS_i:
        /* <DEDUP_REMOVED lines=9> */
[----:B------:R-:W1:Y:S07]  /*0090*/  LDCU.64 UR4, c[0x0][0x358] ;  /* 0x00006b00ff0477ac */ /* 0x000e6e0008000a00 */
[----:B------:R-:W2:Y:S01]  /*00a0*/  LDC.64 R4, c[0x0][0x388] ;  /* 0x0000e200ff047b82 */ /* 0x000ea20000000a00 */
[----:B0-----:R-:W-:-:S06]  /*00b0*/  IMAD.WIDE R2, R7, 0x4, R2 ;  /* 0x0000000407027825 */ /* 0x001fcc00078e0202 */
[----:B-1----:R-:W3:Y:S01]  /*00c0*/  LDG.E R2, desc[UR4][R2.64] ;  /* 0x0000000402027981 */ /* 0x002ee2000c1e1900 */
[----:B--2---:R-:W-:Y:S01]  /*00d0*/  IMAD.WIDE R4, R7, 0x4, R4 ;  /* 0x0000000407047825 */ /* 0x004fe200078e0204 */
[----:B---3--:R-:W-:-:S05]  /*00e0*/  FMNMX R7, RZ, R2, !PT ;  /* 0x00000002ff077209 */ /* 0x008fca0007800000 */
[----:B------:R-:W-:Y:S01]  /*00f0*/  STG.E desc[UR4][R4.64], R7 ;  /* 0x0000000704007986 */ /* 0x000fe2000c101904 */
[----:B------:R-:W-:Y:S05]  /*0100*/  EXIT ;  /* 0x000000000000794d */ /* 0x000fea0003800000 */
.L_x_75:
        /* <DEDUP_REMOVED lines=15> */
.L_x_180:


//--------------------- .text._Z15add_bias_kernelPfS_ii --------------------------
	.section	.text._Z15add_bias_kernelPfS_ii,"ax",@progbits
	.align	128
        .global         _Z15add_bias_kernelPfS_ii
        .type           _Z15add_bias_kernelPfS_ii,@function
        .size           _Z15add_bias_kernelPfS_ii,(.L_x_181 - _Z15add_bias_kernelPfS_ii)
        .other          _Z15add_bias_kernelPfS_ii,@"STO_CUDA_ENTRY STV_DEFAULT"
_Z15add_bias_kernelPfS_ii:
.text._Z15add_bias_kernelPfS_ii:
        /* <DEDUP_REMOVED lines=13> */
[----:B0-----:R-:W-:Y:S02]  /*00d0*/  IMAD.MOV.U32 R2, RZ, RZ, RZ ;  /* 0x000000ffff027224 */ /* 0x001fe400078e00ff */
[----:B--2---:R-:W-:-:S04]  /*00e0*/  IMAD.MOV R6, RZ, RZ, -R3 ;  /* 0x000000ffff067224 */ /* 0x004fc800078e0a03 */
[----:B------:R-:W-:Y:S01]  /*00f0*/  IMAD R5, R6, R9, RZ ;  /* 0x0000000906057224 */ /* 0x000fe200078e02ff */
[----:B------:R-:W-:-:S03]  /*0100*/  LOP3.LUT R6, RZ, R8, RZ, 0x33, !PT ;  /* 0x00000008ff067212 */ /* 0x000fc600078e33ff */
[----:B------:R-:W-:Y:S01]  /*0110*/  IMAD.HI.U32 R3, R3, R5, R2 ;  /* 0x0000000503037227 */ /* 0x000fe200078e0002 */
[----:B------:R-:W-:-:S04]  /*0120*/  LOP3.LUT R2, R7, R8, RZ, 0x3c, !PT ;  /* 0x0000000807027212 */ /* 0x000fc800078e3cff */
[----:B------:R-:W-:Y:S01]  /*0130*/  ISETP.GE.AND P0, PT, R2, RZ, PT ;  /* 0x000000ff0200720c */ /* 0x000fe20003f06270 */
[----:B------:R-:W-:-:S05]  /*0140*/  IMAD.HI.U32 R3, R3, R0, RZ ;  /* 0x0000000003037227 */ /* 0x000fca00078e00ff */
[----:B------:R-:W-:-:S05]  /*0150*/  IADD3 R4, PT, PT, -R3, RZ, RZ ;  /* 0x000000ff03047210 */ /* 0x000fca0007ffe1ff */
[----:B------:R-:W-:-:S05]  /*0160*/  IMAD R0, R9, R4, R0 ;  /* 0x0000000409007224 */ /* 0x000fca00078e0200 */
[----:B------:R-:W-:-:S13]  /*0170*/  ISETP.GT.U32.AND P2, PT, R9, R0, PT ;  /* 0x000000000900720c */ /* 0x000fda0003f44070 */
[----:B------:R-:W-:Y:S02]  /*0180*/  @!P2 IMAD.IADD R0, R0, 0x1, -R9 ;  /* 0x000000010000a824 */ /* 0x000fe400078e0a09 */
[----:B------:R-:W-:-:S03]  /*0190*/  @!P2 VIADD R3, R3, 0x1 ;  /* 0x000000010303a836 */ /* 0x000fc60000000000 */
[----:B------:R-:W-:-:S13]  /*01a0*/  ISETP.GE.U32.AND P1, PT, R0, R9, PT ;  /* 0x000000090000720c */ /* 0x000fda0003f26070 */
[----:B------:R-:W-:Y:S02]  /*01b0*/  @P1 IADD3 R3, PT, PT, R3, 0x1, RZ ;  /* 0x0000000103031810 */ /* 0x000fe40007ffe0ff */
[----:B------:R-:W-:-:S03]  /*01c0*/  ISETP.NE.AND P1, PT, R8, RZ, PT ;  /* 0x000000ff0800720c */ /* 0x000fc60003f25270 */
[----:B------:R-:W-:-:S05]  /*01d0*/  @!P0 IMAD.MOV R3, RZ, RZ, -R3 ;  /* 0x000000ffff038224 */ /* 0x000fca00078e0a03 */
[----:B------:R-:W-:-:S04]  /*01e0*/  SEL R3, R6, R3, !P1 ;  /* 0x0000000306037207 */ /* 0x000fc80004800000 */
[----:B-1----:R-:W-:-:S04]  /*01f0*/  ISETP.GE.AND P0, PT, R3, UR4, PT ;  /* 0x0000000403007c0c */ /* 0x002fc8000bf06270 */
[----:B------:R-:W-:-:S13]  /*0200*/  ISETP.LT.OR P0, PT, R8, RZ, P0 ;  /* 0x000000ff0800720c */ /* 0x000fda0000701670 */
[----:B------:R-:W-:Y:S05]  /*0210*/  @P0 EXIT ;  /* 0x000000000000094d */ /* 0x000fea0003800000 */
[----:B------:R-:W0:Y:S01]  /*0220*/  LDC.64 R2, c[0x0][0x388] ;  /* 0x0000e200ff027b82 */ /* 0x000e220000000a00 */
[----:B------:R-:W-:Y:S01]  /*0230*/  ISETP.GE.AND P2, PT, R7, RZ, PT ;  /* 0x000000ff0700720c */ /* 0x000fe20003f46270 */
[----:B------:R-:W1:Y:S01]  /*0240*/  LDCU.64 UR4, c[0x0][0x358] ;  /* 0x00006b00ff0477ac */ /* 0x000e620008000a00 */
[----:B------:R-:W-:Y:S01]  /*0250*/  ISETP.GT.U32.AND P0, PT, R9, R0, PT ;  /* 0x000000000900720c */ /* 0x000fe20003f04070 */
[----:B------:R-:W-:-:S04]  /*0260*/  IMAD.IADD R9, R0, 0x1, -R9 ;  /* 0x0000000100097824 */ /* 0x000fc800078e0a09 */
[----:B------:R-:W2:Y:S01]  /*0270*/  LDC.64 R4, c[0x0][0x380] ;  /* 0x0000e000ff047b82 */ /* 0x000ea20000000a00 */
[----:B------:R-:W-:-:S05]  /*0280*/  SEL R9, R9, R0, !P0 ;  /* 0x0000000009097207 */ /* 0x000fca0004000000 */
[----:B------:R-:W-:-:S04]  /*0290*/  @!P2 IADD3 R9, PT, PT, -R9, RZ, RZ ;  /* 0x000000ff0909a210 */ /* 0x000fc80007ffe1ff */
[----:B------:R-:W-:-:S05]  /*02a0*/  SEL R9, R6, R9, !P1 ;  /* 0x0000000906097207 */ /* 0x000fca0004800000 */
[----:B0-----:R-:W-:-:S06]  /*02b0*/  IMAD.WIDE R2, R9, 0x4, R2 ;  /* 0x0000000409027825 */ /* 0x001fcc00078e0202 */
[----:B-1----:R-:W3:Y:S01]  /*02c0*/  LDG.E R2, desc[UR4][R2.64] ;  /* 0x0000000402027981 */ /* 0x002ee2000c1e1900 */
[----:B--2---:R-:W-:-:S05]  /*02d0*/  IMAD.WIDE R4, R7, 0x4, R4 ;  /* 0x0000000407047825 */ /* 0x004fca00078e0204 */
[----:B------:R-:W3:Y:S02]  /*02e0*/  LDG.E R7, desc[UR4][R4.64] ;  /* 0x0000000404077981 */ /* 0x000ee4000c1e1900 */
[----:B---3--:R-:W-:-:S05]  /*02f0*/  FADD R7, R2, R7 ;  /* 0x0000000702077221 */ /* 0x008fca0000000000 */
[----:B------:R-:W-:Y:S01]  /*0300*/  STG.E desc[UR4][R4.64], R7 ;  /* 0x0000000704007986 */ /* 0x000fe2000c101904 */
[----:B------:R-:W-:Y:S05]  /*0310*/  EXIT ;  /* 0x000000000000794d */ /* 0x000fea0003800000 */
.L_x_76:
        /* <DEDUP_REMOVED lines=14> */
.L_x_181:


//--------------------- .text._Z13matmul_kernelPfS_S_iii --------------------------
	.section	.text._Z13matmul_kernelPfS_S_iii,"ax",@progbits
	.align	128
        .global         _Z13matmul_kernelPfS_S_iii
        .type           _Z13matmul_kernelPfS_S_iii,@function
        .size           _Z13matmul_kernelPfS_S_iii,(.L_x_182 - _Z13matmul_kernelPfS_S_iii)
        .other          _Z13matmul_kernelPfS_S_iii,@"STO_CUDA_ENTRY STV_DEFAULT"
_Z13matmul_kernelPfS_S_iii:
.text._Z13matmul_kernelPfS_S_iii:
[----:B------:R-:W-:Y:S01]  /*0000*/  LDC R1, c[0x0][0x37c] ;  /* 0x0000df00ff017b82 */ /* 0x000fe20000000800 */
[----:B------:R-:W0:Y:S07]  /*0010*/  S2R R5, SR_TID.X ;  /* 0x0000000000057919 */ /* 0x000e2e0000002100 */
[----:B------:R-:W1:Y:S01]  /*0020*/  LDC R16, c[0x0][0x364] ;  /* 0x0000d900ff107b82 */ /* 0x000e620000000800 */
[----:B------:R-:W2:Y:S01]  /*0030*/  LDCU UR6, c[0x0][0x398] ;  /* 0x00007300ff0677ac */ /* 0x000ea20008000800 */
[----:B------:R-:W1:Y:S06]  /*0040*/  S2R R3, SR_TID.Y ;  /* 0x0000000000037919 */ /* 0x000e6c0000002200 */
[----:B------:R-:W0:Y:S08]  /*0050*/  S2UR UR5, SR_CTAID.X ;  /* 0x00000000000579c3 */ /* 0x000e300000002500 */
[----:B------:R-:W0:Y:S08]  /*0060*/  LDC R0, c[0x0][0x360] ;  /* 0x0000d800ff007b82 */ /* 0x000e300000000800 */
[----:B------:R-:W1:Y:S08]  /*0070*/  S2UR UR4, SR_CTAID.Y ;  /* 0x00000000000479c3 */ /* 0x000e700000002600 */
[----:B------:R-:W3:Y:S01]  /*0080*/  LDC R17, c[0x0][0x3a0] ;  /* 0x0000e800ff117b82 */ /* 0x000ee20000000800 */
[----:B0-----:R-:W-:-:S02]  /*0090*/  IMAD R0, R0, UR5, R5 ;  /* 0x0000000500007c24 */ /* 0x001fc4000f8e0205 */
[----:B-1----:R-:W-:-:S03]  /*00a0*/  IMAD R16, R16, UR4, R3 ;  /* 0x0000000410107c24 */ /* 0x002fc6000f8e0203 */
[----:B---3--:R-:W-:-:S04]  /*00b0*/  ISETP.GE.AND P0, PT, R0, R17, PT ;  /* 0x000000110000720c */ /* 0x008fc80003f06270 */
[----:B--2---:R-:W-:-:S13]  /*00c0*/  ISETP.GE.OR P0, PT, R16, UR6, P0 ;  /* 0x0000000610007c0c */ /* 0x004fda0008706670 */
[----:B------:R-:W-:Y:S05]  /*00d0*/  @P0 EXIT ;  /* 0x000000000000094d */ /* 0x000fea0003800000 */
[----:B------:R-:W0:Y:S01]  /*00e0*/  LDC R19, c[0x0][0x39c] ;  /* 0x0000e700ff137b82 */ /* 0x000e220000000800 */
[----:B------:R-:W1:Y:S01]  /*00f0*/  LDCU.64 UR4, c[0x0][0x358] ;  /* 0x00006b00ff0477ac */ /* 0x000e620008000a00 */
[----:B------:R-:W-:Y:S01]  /*0100*/  HFMA2 R24, -RZ, RZ, 0, 0 ;  /* 0x00000000ff187431 */ /* 0x000fe200000001ff */
[----:B0-----:R-:W-:-:S13]  /*0110*/  ISETP.GE.AND P0, PT, R19, 0x1, PT ;  /* 0x000000011300780c */ /* 0x001fda0003f06270 */
[----:B-1----:R-:W-:Y:S05]  /*0120*/  @!P0 BRA `(.L_x_77) ;  /* 0x0000000400e08947 */ /* 0x002fea0003800000 */
[C---:B------:R-:W-:Y:S01]  /*0130*/  ISETP.GE.U32.AND P1, PT, R19.reuse, 0x8, PT ;  /* 0x000000081300780c */ /* 0x040fe20003f26070 */
[----:B------:R-:W-:Y:S01]  /*0140*/  IMAD R20, R16, R19, RZ ;  /* 0x0000001310147224 */ /* 0x000fe200078e02ff */
[----:B------:R-:W-:Y:S02]  /*0150*/  LOP3.LUT R27, R19, 0x7, RZ, 0xc0, !PT ;  /* 0x00000007131b7812 */ /* 0x000fe400078ec0ff */
[----:B------:R-:W-:Y:S02]  /*0160*/  MOV R24, RZ ;  /* 0x000000ff00187202 */ /* 0x000fe40000000f00 */
[----:B------:R-:W-:Y:S02]  /*0170*/  ISETP.NE.AND P0, PT, R27, RZ, PT ;  /* 0x000000ff1b00720c */ /* 0x000fe40003f05270 */
[----:B------:R-:W-:-:S05]  /*0180*/  MOV R21, RZ ;  /* 0x000000ff00157202 */ /* 0x000fca0000000f00 */
[----:B------:R-:W-:Y:S06]  /*0190*/  @!P1 BRA `(.L_x_78) ;  /* 0x0000000000c49947 */ /* 0x000fec0003800000 */
[----:B------:R-:W0:Y:S01]  /*01a0*/  LDC.64 R2, c[0x0][0x380] ;  /* 0x0000e000ff027b82 */ /* 0x000e220000000a00 */
[----:B------:R-:W-:Y:S02]  /*01b0*/  LOP3.LUT R21, R19, 0x7ffffff8, RZ, 0xc0, !PT ;  /* 0x7ffffff813157812 */ /* 0x000fe400078ec0ff */
[----:B------:R-:W-:Y:S02]  /*01c0*/  MOV R24, RZ ;  /* 0x000000ff00187202 */ /* 0x000fe40000000f00 */
[----:B------:R-:W-:Y:S02]  /*01d0*/  MOV R18, R0 ;  /* 0x0000000000127202 */ /* 0x000fe40000000f00 */
[----:B------:R-:W-:Y:S01]  /*01e0*/  IADD3 R22, PT, PT, -R21, RZ, RZ ;  /* 0x000000ff15167210 */ /* 0x000fe20007ffe1ff */
[----:B0-----:R-:W-:-:S03]  /*01f0*/  IMAD.WIDE.U32 R2, R20, 0x4, R2 ;  /* 0x0000000414027825 */ /* 0x001fc600078e0002 */
[----:B------:R-:W-:-:S04]  /*0200*/  IADD3 R4, P1, PT, R2, 0x10, RZ ;  /* 0x0000001002047810 */ /* 0x000fc80007f3e0ff */
[----:B------:R-:W-:-:S09]  /*0210*/  IADD3.X R5, PT, PT, RZ, R3, RZ, P1, !PT ;  /* 0x00000003ff057210 */ /* 0x000fd20000ffe4ff */
.L_x_79:
[----:B------:R-:W0:Y:S01]  /*0220*/  LDC.64 R14, c[0x0][0x388] ;  /* 0x0000e200ff0e7b82 */ /* 0x000e220000000a00 */
[----:B------:R-:W-:Y:S02]  /*0230*/  MOV R2, R4 ;  /* 0x0000000400027202 */ /* 0x000fe40000000f00 */
[----:B------:R-:W-:-:S05]  /*0240*/  MOV R3, R5 ;  /* 0x0000000500037202 */ /* 0x000fca0000000f00 */
[----:B------:R-:W2:Y:S04]  /*0250*/  LDG.E R25, desc[UR4][R2.64+-0x10] ;  /* 0xfffff00402197981 */ /* 0x000ea8000c1e1900 */
[----:B------:R-:W3:Y:S04]  /*0260*/  LDG.E R23, desc[UR4][R2.64+-0xc] ;  /* 0xfffff40402177981 */ /* 0x000ee8000c1e1900 */
[----:B------:R-:W4:Y:S04]  /*0270*/  LDG.E R29, desc[UR4][R2.64+-0x8] ;  /* 0xfffff804021d7981 */ /* 0x000f28000c1e1900 */
[----:B------:R-:W5:Y:S01]  /*0280*/  LDG.E R28, desc[UR4][R2.64+-0x4] ;  /* 0xfffffc04021c7981 */ /* 0x000f62000c1e1900 */
[----:B0-----:R-:W-:-:S05]  /*0290*/  IMAD.WIDE R14, R18, 0x4, R14 ;  /* 0x00000004120e7825 */ /* 0x001fca00078e020e */
[----:B------:R0:W2:Y:S01]  /*02a0*/  LDG.E R26, desc[UR4][R14.64] ;  /* 0x000000040e1a7981 */ /* 0x0000a2000c1e1900 */
[----:B------:R-:W-:-:S04]  /*02b0*/  IMAD.WIDE R12, R17, 0x4, R14 ;  /* 0x00000004110c7825 */ /* 0x000fc800078e020e */
[C---:B------:R-:W-:Y:S02]  /*02c0*/  IMAD.WIDE R4, R17.reuse, 0x4, R12 ;  /* 0x0000000411047825 */ /* 0x040fe400078e020c */
[----:B------:R-:W3:Y:S02]  /*02d0*/  LDG.E R12, desc[UR4][R12.64] ;  /* 0x000000040c0c7981 */ /* 0x000ee4000c1e1900 */
[C---:B------:R-:W-:Y:S02]  /*02e0*/  IMAD.WIDE R8, R17.reuse, 0x4, R4 ;  /* 0x0000000411087825 */ /* 0x040fe400078e0204 */
[----:B------:R-:W4:Y:S02]  /*02f0*/  LDG.E R4, desc[UR4][R4.64] ;  /* 0x0000000404047981 */ /* 0x000f24000c1e1900 */
[C---:B------:R-:W-:Y:S02]  /*0300*/  IMAD.WIDE R6, R17.reuse, 0x4, R8 ;  /* 0x0000000411067825 */ /* 0x040fe400078e0208 */
[----:B------:R-:W5:Y:S02]  /*0310*/  LDG.E R8, desc[UR4][R8.64] ;  /* 0x0000000408087981 */ /* 0x000f64000c1e1900 */
[----:B------:R-:W-:-:S02]  /*0320*/  IMAD.WIDE R10, R17, 0x4, R6 ;  /* 0x00000004110a7825 */ /* 0x000fc400078e0206 */
[----:B------:R-:W5:Y:S04]  /*0330*/  LDG.E R5, desc[UR4][R2.64] ;  /* 0x0000000402057981 */ /* 0x000f68000c1e1900 */
[----:B------:R-:W5:Y:S01]  /*0340*/  LDG.E R6, desc[UR4][R6.64] ;  /* 0x0000000406067981 */ /* 0x000f62000c1e1900 */
[----:B0-----:R-:W-:-:S03]  /*0350*/  IMAD.WIDE R14, R17, 0x4, R10 ;  /* 0x00000004110e7825 */ /* 0x001fc600078e020a */
[----:B------:R-:W5:Y:S04]  /*0360*/  LDG.E R10, desc[UR4][R10.64] ;  /* 0x000000040a0a7981 */ /* 0x000f68000c1e1900 */
[----:B------:R-:W5:Y:S04]  /*0370*/  LDG.E R13, desc[UR4][R14.64] ;  /* 0x000000040e0d7981 */ /* 0x000f68000c1e1900 */
[----:B------:R-:W5:Y:S04]  /*0380*/  LDG.E R7, desc[UR4][R2.64+0x4] ;  /* 0x0000040402077981 */ /* 0x000f68000c1e1900 */
[----:B------:R-:W5:Y:S01]  /*0390*/  LDG.E R9, desc[UR4][R2.64+0xc] ;  /* 0x00000c0402097981 */ /* 0x000f62000c1e1900 */
[----:B--2---:R-:W-:Y:S01]  /*03a0*/  FFMA R26, R25, R26, R24 ;  /* 0x0000001a191a7223 */ /* 0x004fe20000000018 */
[----:B------:R-:W-:-:S02]  /*03b0*/  IMAD.WIDE R24, R17, 0x4, R14 ;  /* 0x0000000411187825 */ /* 0x000fc400078e020e */
[----:B------:R-:W2:Y:S04]  /*03c0*/  LDG.E R14, desc[UR4][R2.64+0x8] ;  /* 0x00000804020e7981 */ /* 0x000ea8000c1e1900 */
[----:B------:R-:W2:Y:S01]  /*03d0*/  LDG.E R24, desc[UR4][R24.64] ;  /* 0x0000000418187981 */ /* 0x000ea2000c1e1900 */
[----:B---3--:R-:W-:Y:S01]  /*03e0*/  FFMA R12, R23, R12, R26 ;  /* 0x0000000c170c7223 */ /* 0x008fe2000000001a */
[----:B------:R-:W-:-:S03]  /*03f0*/  IADD3 R22, PT, PT, R22, 0x8, RZ ;  /* 0x0000000816167810 */ /* 0x000fc60007ffe0ff */
[----:B----4-:R-:W-:Y:S01]  /*0400*/  FFMA R29, R29, R4, R12 ;  /* 0x000000041d1d7223 */ /* 0x010fe2000000000c */
[----:B------:R-:W-:-:S03]  /*0410*/  ISETP.NE.AND P1, PT, R22, RZ, PT ;  /* 0x000000ff1600720c */ /* 0x000fc60003f25270 */
[----:B-----5:R-:W-:Y:S01]  /*0420*/  FFMA R8, R28, R8, R29 ;  /* 0x000000081c087223 */ /* 0x020fe2000000001d */
[----:B------:R-:W-:-:S03]  /*0430*/  IADD3 R4, P2, PT, R2, 0x20, RZ ;  /* 0x0000002002047810 */ /* 0x000fc60007f5e0ff */
[----:B------:R-:W-:Y:S01]  /*0440*/  FFMA R6, R5, R6, R8 ;  /* 0x0000000605067223 */ /* 0x000fe20000000008 */
[----:B------:R-:W-:Y:S02]  /*0450*/  IADD3.X R5, PT, PT, RZ, R3, RZ, P2, !PT ;  /* 0x00000003ff057210 */ /* 0x000fe400017fe4ff */
[----:B------:R-:W-:Y:S01]  /*0460*/  LEA R18, R17, R18, 0x3 ;  /* 0x0000001211127211 */ /* 0x000fe200078e18ff */
[----:B------:R-:W-:-:S04]  /*0470*/  FFMA R7, R7, R10, R6 ;  /* 0x0000000a07077223 */ /* 0x000fc80000000006 */
[----:B--2---:R-:W-:-:S04]  /*0480*/  FFMA R14, R14, R13, R7 ;  /* 0x0000000d0e0e7223 */ /* 0x004fc80000000007 */
[----:B------:R-:W-:Y:S01]  /*0490*/  FFMA R24, R9, R24, R14 ;  /* 0x0000001809187223 */ /* 0x000fe2000000000e */
[----:B------:R-:W-:Y:S06]  /*04a0*/  @P1 BRA `(.L_x_79) ;  /* 0xfffffffc005c1947 */ /* 0x000fec000383ffff */
.L_x_78:
[----:B------:R-:W-:Y:S05]  /*04b0*/  @!P0 BRA `(.L_x_77) ;  /* 0x0000000000fc8947 */ /* 0x000fea0003800000 */
[----:B------:R-:W-:Y:S02]  /*04c0*/  ISETP.GE.U32.AND P1, PT, R27, 0x4, PT ;  /* 0x000000041b00780c */ /* 0x000fe40003f26070 */
[----:B------:R-:W-:-:S04]  /*04d0*/  LOP3.LUT R14, R19, 0x3, RZ, 0xc0, !PT ;  /* 0x00000003130e7812 */ /* 0x000fc800078ec0ff */
[----:B------:R-:W-:-:S07]  /*04e0*/  ISETP.NE.AND P0, PT, R14, RZ, PT ;  /* 0x000000ff0e00720c */ /* 0x000fce0003f05270 */
[----:B------:R-:W-:Y:S06]  /*04f0*/  @!P1 BRA `(.L_x_80) ;  /* 0x00000000006c9947 */ /* 0x000fec0003800000 */
[----:B------:R-:W0:Y:S01]  /*0500*/  LDC.64 R4, c[0x0][0x388] ;  /* 0x0000e200ff047b82 */ /* 0x000e220000000a00 */
[----:B------:R-:W1:Y:S01]  /*0510*/  LDCU.64 UR6, c[0x0][0x380] ;  /* 0x00007000ff0677ac */ /* 0x000e620008000a00 */
[----:B------:R-:W-:Y:S01]  /*0520*/  IMAD R7, R21, R17, R0 ;  /* 0x0000001115077224 */ /* 0x000fe200078e0200 */
[CC--:B------:R-:W-:Y:S02]  /*0530*/  IADD3 R3, PT, PT, R20.reuse, R21.reuse, RZ ;  /* 0x0000001514037210 */ /* 0x0c0fe40007ffe0ff */
[----:B------:R-:W-:-:S03]  /*0540*/  IADD3 R8, P1, PT, R20, R21, RZ ;  /* 0x0000001514087210 */ /* 0x000fc60007f3e0ff */
[----:B------:R-:W2:Y:S01]  /*0550*/  LDC.64 R12, c[0x0][0x380] ;  /* 0x0000e000ff0c7b82 */ /* 0x000ea20000000a00 */
[----:B0-----:R-:W-:-:S04]  /*0560*/  IMAD.WIDE R4, R7, 0x4, R4 ;  /* 0x0000000407047825 */ /* 0x001fc800078e0204 */
[----:B------:R-:W-:Y:S02]  /*0570*/  IMAD.WIDE R6, R17, 0x4, R4 ;  /* 0x0000000411067825 */ /* 0x000fe400078e0204 */
[----:B------:R-:W3:Y:S02]  /*0580*/  LDG.E R4, desc[UR4][R4.64] ;  /* 0x0000000404047981 */ /* 0x000ee4000c1e1900 */
[----:B--2---:R-:W-:Y:S01]  /*0590*/  IMAD.WIDE.U32 R12, R3, 0x4, R12 ;  /* 0x00000004030c7825 */ /* 0x004fe200078e000c */
[----:B------:R-:W-:Y:S02]  /*05a0*/  IADD3.X R3, PT, PT, RZ, RZ, RZ, P1, !PT ;  /* 0x000000ffff037210 */ /* 0x000fe40000ffe4ff */
[----:B-1----:R-:W-:-:S03]  /*05b0*/  LEA R2, P1, R8, UR6, 0x2 ;  /* 0x0000000608027c11 */ /* 0x002fc6000f8210ff */
[----:B------:R-:W3:Y:S01]  /*05c0*/  LDG.E R13, desc[UR4][R12.64] ;  /* 0x000000040c0d7981 */ /* 0x000ee2000c1e1900 */
[----:B------:R-:W-:Y:S01]  /*05d0*/  LEA.HI.X R3, R8, UR7, R3, 0x2, P1 ;  /* 0x0000000708037c11 */ /* 0x000fe200088f1403 */
[C---:B------:R-:W-:Y:S02]  /*05e0*/  IMAD.WIDE R8, R17.reuse, 0x4, R6 ;  /* 0x0000000411087825 */ /* 0x040fe400078e0206 */
[----:B------:R-:W2:Y:S04]  /*05f0*/  LDG.E R6, desc[UR4][R6.64] ;  /* 0x0000000406067981 */ /* 0x000ea8000c1e1900 */
[----:B------:R-:W2:Y:S01]  /*0600*/  LDG.E R15, desc[UR4][R2.64+0x4] ;  /* 0x00000404020f7981 */ /* 0x000ea2000c1e1900 */
[----:B------:R-:W-:-:S03]  /*0610*/  IMAD.WIDE R10, R17, 0x4, R8 ;  /* 0x00000004110a7825 */ /* 0x000fc600078e0208 */
[----:B------:R-:W4:Y:S04]  /*0620*/  LDG.E R22, desc[UR4][R8.64] ;  /* 0x0000000408167981 */ /* 0x000f28000c1e1900 */
[----:B------:R-:W4:Y:S04]  /*0630*/  LDG.E R18, desc[UR4][R2.64+0x8] ;  /* 0x0000080402127981 */ /* 0x000f28000c1e1900 */
[----:B------:R-:W5:Y:S04]  /*0640*/  LDG.E R26, desc[UR4][R2.64+0xc] ;  /* 0x00000c04021a7981 */ /* 0x000f68000c1e1900 */
[----:B------:R-:W5:Y:S01]  /*0650*/  LDG.E R10, desc[UR4][R10.64] ;  /* 0x000000040a0a7981 */ /* 0x000f62000c1e1900 */
[----:B------:R-:W-:Y:S01]  /*0660*/  IADD3 R21, PT, PT, R21, 0x4, RZ ;  /* 0x0000000415157810 */ /* 0x000fe20007ffe0ff */
[----:B---3--:R-:W-:-:S04]  /*0670*/  FFMA R24, R13, R4, R24 ;  /* 0x000000040d187223 */ /* 0x008fc80000000018 */
[----:B--2---:R-:W-:-:S04]  /*0680*/  FFMA R15, R15, R6, R24 ;  /* 0x000000060f0f7223 */ /* 0x004fc80000000018 */
[----:B----4-:R-:W-:-:S04]  /*0690*/  FFMA R15, R18, R22, R15 ;  /* 0x00000016120f7223 */ /* 0x010fc8000000000f */
[----:B-----5:R-:W-:-:S07]  /*06a0*/  FFMA R24, R26, R10, R15 ;  /* 0x0000000a1a187223 */ /* 0x020fce000000000f */
.L_x_80:
[----:B------:R-:W-:Y:S05]  /*06b0*/  @!P0 BRA `(.L_x_77) ;  /* 0x00000000007c8947 */ /* 0x000fea0003800000 */
[----:B------:R-:W-:Y:S01]  /*06c0*/  ISETP.NE.AND P1, PT, R14, 0x1, PT ;  /* 0x000000010e00780c */ /* 0x000fe20003f25270 */
[----:B------:R-:W0:Y:S01]  /*06d0*/  LDC.64 R10, c[0x0][0x380] ;  /* 0x0000e000ff0a7b82 */ /* 0x000e220000000a00 */
[----:B------:R-:W-:-:S04]  /*06e0*/  LOP3.LUT R19, R19, 0x1, RZ, 0xc0, !PT ;  /* 0x0000000113137812 */ /* 0x000fc800078ec0ff */
[----:B------:R-:W-:-:S03]  /*06f0*/  ISETP.NE.U32.AND P0, PT, R19, 0x1, PT ;  /* 0x000000011300780c */ /* 0x000fc60003f05070 */
[----:B------:R-:W1:Y:S04]  /*0700*/  LDC.64 R8, c[0x0][0x388] ;  /* 0x0000e200ff087b82 */ /* 0x000e680000000a00 */
[CC--:B------:R-:W-:Y:S02]  /*0710*/  @P1 IADD3 R13, PT, PT, R20.reuse, R21.reuse, RZ ;  /* 0x00000015140d1210 */ /* 0x0c0fe40007ffe0ff */
[----:B------:R-:W-:Y:S02]  /*0720*/  @P1 IADD3 R12, P2, PT, R20, R21, RZ ;  /* 0x00000015140c1210 */ /* 0x000fe40007f5e0ff */
[----:B------:R-:W2:Y:S02]  /*0730*/  @P1 LDC.64 R2, c[0x0][0x380] ;  /* 0x0000e000ff021b82 */ /* 0x000ea40000000a00 */
[----:B------:R-:W-:-:S06]  /*0740*/  @P1 IADD3.X R14, PT, PT, RZ, RZ, RZ, P2, !PT ;  /* 0x000000ffff0e1210 */ /* 0x000fcc00017fe4ff */
[----:B------:R-:W3:Y:S01]  /*0750*/  LDC.64 R4, c[0x0][0x380] ;  /* 0x0000e000ff047b82 */ /* 0x000ee20000000a00 */
[----:B0-----:R-:W-:-:S04]  /*0760*/  @P1 IMAD.WIDE.U32 R10, R13, 0x4, R10 ;  /* 0x000000040d0a1825 */ /* 0x001fc800078e000a */
[C---:B------:R-:W-:Y:S01]  /*0770*/  @P1 IMAD R13, R21.reuse, R17, R0 ;  /* 0x00000011150d1224 */ /* 0x040fe200078e0200 */
[----:B------:R-:W-:Y:S01]  /*0780*/  @P1 IADD3 R21, PT, PT, R21, 0x2, RZ ;  /* 0x0000000215151810 */ /* 0x000fe20007ffe0ff */
[----:B------:R-:W4:Y:S01]  /*0790*/  @P1 LDG.E R11, desc[UR4][R10.64] ;  /* 0x000000040a0b1981 */ /* 0x000f22000c1e1900 */
[----:B------:R-:W0:Y:S01]  /*07a0*/  LDC.64 R6, c[0x0][0x388] ;  /* 0x0000e200ff067b82 */ /* 0x000e220000000a00 */
[----:B-1----:R-:W-:Y:S01]  /*07b0*/  @P1 IMAD.WIDE R8, R13, 0x4, R8 ;  /* 0x000000040d081825 */ /* 0x002fe200078e0208 */
[----:B------:R-:W-:Y:S02]  /*07c0*/  @!P0 IADD3 R15, PT, PT, R20, R21, RZ ;  /* 0x00000015140f8210 */ /* 0x000fe40007ffe0ff */
[----:B--2---:R-:W-:Y:S01]  /*07d0*/  @P1 LEA R2, P2, R12, R2, 0x2 ;  /* 0x000000020c021211 */ /* 0x004fe200078410ff */
[----:B------:R-:W-:-:S03]  /*07e0*/  @!P0 IMAD R21, R21, R17, R0 ;  /* 0x0000001115158224 */ /* 0x000fc600078e0200 */
[----:B------:R-:W-:Y:S01]  /*07f0*/  @P1 LEA.HI.X R3, R12, R3, R14, 0x2, P2 ;  /* 0x000000030c031211 */ /* 0x000fe200010f140e */
[----:B------:R-:W-:Y:S01]  /*0800*/  @P1 IMAD.WIDE R12, R17, 0x4, R8 ;  /* 0x00000004110c1825 */ /* 0x000fe200078e0208 */
[----:B------:R-:W4:Y:S03]  /*0810*/  @P1 LDG.E R14, desc[UR4][R8.64] ;  /* 0x00000004080e1981 */ /* 0x000f26000c1e1900 */
[----:B---3--:R-:W-:Y:S01]  /*0820*/  @!P0 IMAD.WIDE.U32 R4, R15, 0x4, R4 ;  /* 0x000000040f048825 */ /* 0x008fe200078e0004 */
[----:B------:R-:W2:Y:S04]  /*0830*/  @P1 LDG.E R2, desc[UR4][R2.64+0x4] ;  /* 0x0000040402021981 */ /* 0x000ea8000c1e1900 */
[----:B------:R-:W2:Y:S01]  /*0840*/  @P1 LDG.E R12, desc[UR4][R12.64] ;  /* 0x000000040c0c1981 */ /* 0x000ea2000c1e1900 */
[----:B0-----:R-:W-:-:S03]  /*0850*/  @!P0 IMAD.WIDE R6, R21, 0x4, R6 ;  /* 0x0000000415068825 */ /* 0x001fc600078e0206 */
[----:B------:R-:W3:Y:S04]  /*0860*/  @!P0 LDG.E R5, desc[UR4][R4.64] ;  /* 0x0000000404058981 */ /* 0x000ee8000c1e1900 */
[----:B------:R-:W3:Y:S01]  /*0870*/  @!P0 LDG.E R6, desc[UR4][R6.64] ;  /* 0x0000000406068981 */ /* 0x000ee2000c1e1900 */
[----:B----4-:R-:W-:-:S04]  /*0880*/  @P1 FFMA R11, R11, R14, R24 ;  /* 0x0000000e0b0b1223 */ /* 0x010fc80000000018 */
[----:B--2---:R-:W-:-:S04]  /*0890*/  @P1 FFMA R24, R2, R12, R11 ;  /* 0x0000000c02181223 */ /* 0x004fc8000000000b */
[----:B---3--:R-:W-:-:S07]  /*08a0*/  @!P0 FFMA R24, R5, R6, R24 ;  /* 0x0000000605188223 */ /* 0x008fce0000000018 */
.L_x_77:
[----:B------:R-:W0:Y:S01]  /*08b0*/  LDC.64 R2, c[0x0][0x390] ;  /* 0x0000e400ff027b82 */ /* 0x000e220000000a00 */
[----:B------:R-:W-:-:S04]  /*08c0*/  IMAD R17, R16, R17, R0 ;  /* 0x0000001110117224 */ /* 0x000fc800078e0200 */
[----:B0-----:R-:W-:-:S05]  /*08d0*/  IMAD.WIDE R2, R17, 0x4, R2 ;  /* 0x0000000411027825 */ /* 0x001fca00078e0202 */
[----:B------:R-:W-:Y:S01]  /*08e0*/  STG.E desc[UR4][R2.64], R24 ;  /* 0x0000001802007986 */ /* 0x000fe2000c101904 */
[----:B------:R-:W-:Y:S05]  /*08f0*/  EXIT ;  /* 0x000000000000794d */ /* 0x000fea0003800000 */
.L_x_81:
        /* <DEDUP_REMOVED lines=16> */
.L_x_182:


//--------------------- .text._Z14softmax_kernelPfS_ii --------------------------
	.section	.text._Z14softmax_kernelPfS_ii,"ax",@progbits
	.align	128
        .global         _Z14softmax_kernelPfS_ii
        .type           _Z14softmax_kernelPfS_ii,@function
        .size           _Z14softmax_kernelPfS_ii,(.L_x_170 - _Z14softmax_kernelPfS_ii)
        .other          _Z14softmax_kernelPfS_ii,@"STO_CUDA_ENTRY STV_DEFAULT"
_Z14softmax_kernelPfS_ii:
.text._Z14softmax_kernelPfS_ii:
        /* <DEDUP_REMOVED lines=9> */
[----:B------:R-:W1:Y:S01]  /*0090*/  LDCU.64 UR6, c[0x0][0x380] ;  /* 0x00007000ff0677ac */ /* 0x000e620008000a00 */
[----:B------:R-:W2:Y:S01]  /*00a0*/  LDCU.64 UR8, c[0x0][0x358] ;  /* 0x00006b00ff0877ac */ /* 0x000ea20008000a00 */
[----:B0-----:R-:W-:-:S04]  /*00b0*/  IMAD R7, R7, UR5, RZ ;  /* 0x0000000507077c24 */ /* 0x001fc8000f8e02ff */
[----:B------:R-:W-:-:S03]  /*00c0*/  IMAD.WIDE R4, R7, 0x4, RZ ;  /* 0x0000000407047825 */ /* 0x000fc600078e02ff */
[----:B-1----:R-:W-:-:S04]  /*00d0*/  IADD3 R8, P0, PT, R4, UR6, RZ ;  /* 0x0000000604087c10 */ /* 0x002fc8000ff1e0ff */
[----:B------:R-:W-:-:S05]  /*00e0*/  IADD3.X R9, PT, PT, R5, UR7, RZ, P0, !PT ;  /* 0x0000000705097c10 */ /* 0x000fca00087fe4ff */
[----:B--2---:R0:W5:Y:S01]  /*00f0*/  LDG.E R0, desc[UR8][R8.64] ;  /* 0x0000000808007981 */ /* 0x004162000c1e1900 */
[----:B------:R-:W-:Y:S01]  /*0100*/  UISETP.GE.AND UP0, UPT, UR5, 0x2, UPT ;  /* 0x000000020500788c */ /* 0x000fe2000bf06270 */
[----:B------:R-:W-:-:S08]  /*0110*/  SHF.R.S32.HI R10, RZ, 0x1f, R7 ;  /* 0x0000001fff0a7819 */ /* 0x000fd00000011407 */
[----:B0-----:R-:W-:Y:S05]  /*0120*/  BRA.U !UP0, `(.L_x_82) ;  /* 0x0000000508687547 */ /* 0x001fea000b800000 */
[----:B------:R-:W-:Y:S01]  /*0130*/  UIADD3 UR4, UPT, UPT, UR5, -0x1, URZ ;  /* 0xffffffff05047890 */ /* 0x000fe2000fffe0ff */
[----:B------:R-:W-:Y:S01]  /*0140*/  HFMA2 R11, -RZ, RZ, 0, 5.9604644775390625e-08 ;  /* 0x00000001ff0b7431 */ /* 0x000fe200000001ff */
[----:B------:R-:W-:Y:S02]  /*0150*/  UIADD3 UR5, UPT, UPT, UR5, -0x2, URZ ;  /* 0xfffffffe05057890 */ /* 0x000fe4000fffe0ff */
[----:B------:R-:W-:Y:S02]  /*0160*/  ULOP3.LUT UR6, UR4, 0xf, URZ, 0xc0, !UPT ;  /* 0x0000000f04067892 */ /* 0x000fe4000f8ec0ff */
[----:B------:R-:W-:-:S09]  /*0170*/  UISETP.GE.U32.AND UP0, UPT, UR5, 0xf, UPT ;  /* 0x0000000f0500788c */ /* 0x000fd2000bf06070 */
[----:B------:R-:W-:Y:S05]  /*0180*/  BRA.U !UP0, `(.L_x_83) ;  /* 0x0000000108947547 */ /* 0x000fea000b800000 */
[----:B------:R-:W-:Y:S01]  /*0190*/  IADD3 R16, P0, PT, R8, 0x20, RZ ;  /* 0x0000002008107810 */ /* 0x000fe20007f1e0ff */
[----:B------:R-:W-:Y:S01]  /*01a0*/  ULOP3.LUT UR5, UR4, 0xfffffff0, URZ, 0xc0, !UPT ;  /* 0xfffffff004057892 */ /* 0x000fe2000f8ec0ff */
[----:B------:R-:W-:Y:S02]  /*01b0*/  MOV R6, RZ ;  /* 0x000000ff00067202 */ /* 0x000fe40000000f00 */
[----:B------:R-:W-:Y:S01]  /*01c0*/  IADD3.X R3, PT, PT, RZ, R9, RZ, P0, !PT ;  /* 0x00000009ff037210 */ /* 0x000fe200007fe4ff */
[----:B------:R-:W-:-:S12]  /*01d0*/  UIADD3 UR5, UPT, UPT, -UR5, URZ, URZ ;  /* 0x000000ff05057290 */ /* 0x000fd8000fffe1ff */
.L_x_84:
[----:B------:R-:W-:-:S05]  /*01e0*/  MOV R2, R16 ;  /* 0x0000001000027202 */ /* 0x000fca0000000f00 */
[----:B------:R-:W2:Y:S04]  /*01f0*/  LDG.E R19, desc[UR8][R2.64+-0x1c] ;  /* 0xffffe40802137981 */ /* 0x000ea8000c1e1900 */
[----:B------:R-:W2:Y:S04]  /*0200*/  LDG.E R20, desc[UR8][R2.64+-0x18] ;  /* 0xffffe80802147981 */ /* 0x000ea8000c1e1900 */
[----:B------:R-:W3:Y:S04]  /*0210*/  LDG.E R22, desc[UR8][R2.64+-0x14] ;  /* 0xffffec0802167981 */ /* 0x000ee8000c1e1900 */
        /* <DEDUP_REMOVED lines=13> */
[----:B------:R-:W-:Y:S01]  /*02f0*/  UIADD3 UR5, UPT, UPT, UR5, 0x10, URZ ;  /* 0x0000001005057890 */ /* 0x000fe2000fffe0ff */
[----:B------:R-:W-:-:S03]  /*0300*/  IADD3 R6, PT, PT, R6, 0x10, RZ ;  /* 0x0000001006067810 */ /* 0x000fc60007ffe0ff */
[----:B------:R-:W-:Y:S01]  /*0310*/  UISETP.NE.AND UP0, UPT, UR5, URZ, UPT ;  /* 0x000000ff0500728c */ /* 0x000fe2000bf05270 */
[----:B--2--5:R-:W-:-:S04]  /*0320*/  FMNMX3 R19, R0, R19, R20, !PT ;  /* 0x0000001300137276 */ /* 0x024fc80007800014 */
[----:B---3--:R-:W-:-:S04]  /*0330*/  FMNMX3 R19, R19, R22, R21, !PT ;  /* 0x0000001613137276 */ /* 0x008fc80007800015 */
[----:B----4-:R-:W-:-:S04]  /*0340*/  FMNMX3 R19, R19, R24, R23, !PT ;  /* 0x0000001813137276 */ /* 0x010fc80007800017 */
[----:B------:R-:W-:-:S04]  /*0350*/  FMNMX3 R19, R19, R26, R25, !PT ;  /* 0x0000001a13137276 */ /* 0x000fc80007800019 */
[----:B------:R-:W-:-:S04]  /*0360*/  FMNMX3 R17, R19, R17, R18, !PT ;  /* 0x0000001113117276 */ /* 0x000fc80007800012 */
[----:B------:R-:W-:Y:S02]  /*0370*/  FMNMX3 R15, R17, R16, R15, !PT ;  /* 0x00000010110f7276 */ /* 0x000fe4000780000f */
[----:B------:R-:W-:-:S04]  /*0380*/  IADD3 R16, P0, PT, R2, 0x40, RZ ;  /* 0x0000004002107810 */ /* 0x000fc80007f1e0ff */
[----:B0-----:R-:W-:Y:S02]  /*0390*/  IADD3.X R3, PT, PT, RZ, R3, RZ, P0, !PT ;  /* 0x00000003ff037210 */ /* 0x001fe400007fe4ff */
[----:B------:R-:W-:-:S04]  /*03a0*/  FMNMX3 R11, R15, R14, R11, !PT ;  /* 0x0000000e0f0b7276 */ /* 0x000fc8000780000b */
[----:B------:R-:W-:Y:S01]  /*03b0*/  FMNMX3 R0, R11, R13, R12, !PT ;  /* 0x0000000d0b007276 */ /* 0x000fe2000780000c */
[----:B------:R-:W-:Y:S06]  /*03c0*/  BRA.U UP0, `(.L_x_84) ;  /* 0xfffffffd00847547 */ /* 0x000fec000b83ffff */
[----:B------:R-:W-:-:S07]  /*03d0*/  IADD3 R11, PT, PT, R6, 0x1, RZ ;  /* 0x00000001060b7810 */ /* 0x000fce0007ffe0ff */
.L_x_83:
[----:B------:R-:W-:-:S09]  /*03e0*/  UISETP.NE.AND UP0, UPT, UR6, URZ, UPT ;  /* 0x000000ff0600728c */ /* 0x000fd2000bf05270 */
[----:B------:R-:W-:Y:S05]  /*03f0*/  BRA.U !UP0, `(.L_x_82) ;  /* 0x0000000108b47547 */ /* 0x000fea000b800000 */
[----:B------:R-:W-:Y:S02]  /*0400*/  UISETP.GE.U32.AND UP0, UPT, UR6, 0x8, UPT ;  /* 0x000000080600788c */ /* 0x000fe4000bf06070 */
[----:B------:R-:W-:-:S04]  /*0410*/  ULOP3.LUT UR5, UR4, 0x7, URZ, 0xc0, !UPT ;  /* 0x0000000704057892 */ /* 0x000fc8000f8ec0ff */
[----:B------:R-:W-:-:S03]  /*0420*/  UISETP.NE.AND UP1, UPT, UR5, URZ, UPT ;  /* 0x000000ff0500728c */ /* 0x000fc6000bf25270 */
[----:B------:R-:W-:Y:S08]  /*0430*/  BRA.U !UP0, `(.L_x_85) ;  /* 0x0000000108387547 */ /* 0x000ff0000b800000 */
[----:B------:R-:W-:-:S05]  /*0440*/  IMAD.WIDE.U32 R2, R11, 0x4, R8 ;  /* 0x000000040b027825 */ /* 0x000fca00078e0008 */
[----:B------:R-:W2:Y:S04]  /*0450*/  LDG.E R13, desc[UR8][R2.64] ;  /* 0x00000008020d7981 */ /* 0x000ea8000c1e1900 */
[----:B------:R-:W2:Y:S04]  /*0460*/  LDG.E R6, desc[UR8][R2.64+0x4] ;  /* 0x0000040802067981 */ /* 0x000ea8000c1e1900 */
[----:B------:R-:W3:Y:S04]  /*0470*/  LDG.E R15, desc[UR8][R2.64+0x8] ;  /* 0x00000808020f7981 */ /* 0x000ee8000c1e1900 */
[----:B------:R-:W3:Y:S04]  /*0480*/  LDG.E R12, desc[UR8][R2.64+0xc] ;  /* 0x00000c08020c7981 */ /* 0x000ee8000c1e1900 */
[----:B------:R-:W4:Y:S04]  /*0490*/  LDG.E R17, desc[UR8][R2.64+0x10] ;  /* 0x0000100802117981 */ /* 0x000f28000c1e1900 */
[----:B------:R-:W4:Y:S04]  /*04a0*/  LDG.E R14, desc[UR8][R2.64+0x14] ;  /* 0x00001408020e7981 */ /* 0x000f28000c1e1900 */
[----:B------:R-:W4:Y:S04]  /*04b0*/  LDG.E R19, desc[UR8][R2.64+0x18] ;  /* 0x0000180802137981 */ /* 0x000f28000c1e1900 */
[----:B------:R-:W4:Y:S01]  /*04c0*/  LDG.E R16, desc[UR8][R2.64+0x1c] ;  /* 0x00001c0802107981 */ /* 0x000f22000c1e1900 */
[----:B------:R-:W-:-:S02]  /*04d0*/  IADD3 R11, PT, PT, R11, 0x8, RZ ;  /* 0x000000080b0b7810 */ /* 0x000fc40007ffe0ff */
[----:B--2--5:R-:W-:-:S04]  /*04e0*/  FMNMX3 R6, R0, R13, R6, !PT ;  /* 0x0000000d00067276 */ /* 0x024fc80007800006 */
[----:B---3--:R-:W-:-:S04]  /*04f0*/  FMNMX3 R6, R6, R15, R12, !PT ;  /* 0x0000000f06067276 */ /* 0x008fc8000780000c */
[----:B----4-:R-:W-:-:S04]  /*0500*/  FMNMX3 R6, R6, R17, R14, !PT ;  /* 0x0000001106067276 */ /* 0x010fc8000780000e */
[----:B------:R-:W-:-:S07]  /*0510*/  FMNMX3 R0, R6, R19, R16, !PT ;  /* 0x0000001306007276 */ /* 0x000fce0007800010 */
.L_x_85:
        /* <DEDUP_REMOVED lines=9> */
[----:B------:R-:W3:Y:S01]  /*05b0*/  LDG.E R12, desc[UR8][R2.64+0xc] ;  /* 0x00000c08020c7981 */ /* 0x000ee2000c1e1900 */
[----:B------:R-:W-:-:S02]  /*05c0*/  IADD3 R11, PT, PT, R11, 0x4, RZ ;  /* 0x000000040b0b7810 */ /* 0x000fc40007ffe0ff */
[----:B--2--5:R-:W-:-:S04]  /*05d0*/  FMNMX3 R0, R0, R13, R6, !PT ;  /* 0x0000000d00007276 */ /* 0x024fc80007800006 */
[----:B---3--:R-:W-:-:S07]  /*05e0*/  FMNMX3 R0, R0, R15, R12, !PT ;  /* 0x0000000f00007276 */ /* 0x008fce000780000c */
.L_x_86:
[----:B------:R-:W-:Y:S05]  /*05f0*/  BRA.U !UP1, `(.L_x_82) ;  /* 0x0000000109347547 */ /* 0x000fea000b800000 */
[----:B------:R-:W0:Y:S01]  /*0600*/  LDCU.64 UR6, c[0x0][0x380] ;  /* 0x00007000ff0677ac */ /* 0x000e220008000a00 */
[----:B------:R-:W-:Y:S01]  /*0610*/  IMAD.WIDE.U32 R2, R11, 0x4, R4 ;  /* 0x000000040b027825 */ /* 0x000fe200078e0004 */
[----:B------:R-:W-:Y:S02]  /*0620*/  UIADD3 UR4, UPT, UPT, -UR4, URZ, URZ ;  /* 0x000000ff04047290 */ /* 0x000fe4000fffe1ff */
[----:B0-----:R-:W-:-:S04]  /*0630*/  IADD3 R2, P0, PT, R2, UR6, RZ ;  /* 0x0000000602027c10 */ /* 0x001fc8000ff1e0ff */
[----:B------:R-:W-:-:S09]  /*0640*/  IADD3.X R11, PT, PT, R3, UR7, RZ, P0, !PT ;  /* 0x00000007030b7c10 */ /* 0x000fd200087fe4ff */
.L_x_87:
[----:B------:R-:W-:-:S06]  /*0650*/  MOV R3, R11 ;  /* 0x0000000b00037202 */ /* 0x000fcc0000000f00 */
[----:B------:R0:W2:Y:S01]  /*0660*/  LDG.E R3, desc[UR8][R2.64] ;  /* 0x0000000802037981 */ /* 0x0000a2000c1e1900 */
[----:B------:R-:W-:-:S04]  /*0670*/  UIADD3 UR4, UPT, UPT, UR4, 0x1, URZ ;  /* 0x0000000104047890 */ /* 0x000fc8000fffe0ff */
[----:B------:R-:W-:Y:S01]  /*0680*/  UISETP.NE.AND UP0, UPT, UR4, URZ, UPT ;  /* 0x000000ff0400728c */ /* 0x000fe2000bf05270 */
[----:B0-----:R-:W-:-:S04]  /*0690*/  IADD3 R2, P0, PT, R2, 0x4, RZ ;  /* 0x0000000402027810 */ /* 0x001fc80007f1e0ff */
[----:B------:R-:W-:Y:S02]  /*06a0*/  IADD3.X R11, PT, PT, RZ, R11, RZ, P0, !PT ;  /* 0x0000000bff0b7210 */ /* 0x000fe400007fe4ff */
[----:B--2--5:R-:W-:Y:S02]  /*06b0*/  FMNMX R0, R3, R0, !PT ;  /* 0x0000000003007209 */ /* 0x024fe40007800000 */
[----:B------:R-:W-:Y:S05]  /*06c0*/  BRA.U UP0, `(.L_x_87) ;  /* 0xfffffffd00e07547 */ /* 0x000fea000b83ffff */
.L_x_82:
[----:B------:R-:W0:Y:S01]  /*06d0*/  LDCU UR4, c[0x0][0x394] ;  /* 0x00007280ff0477ac */ /* 0x000e220008000800 */
[----:B------:R-:W-:Y:S01]  /*06e0*/  HFMA2 R3, -RZ, RZ, 0, 0 ;  /* 0x00000000ff037431 */ /* 0x000fe200000001ff */
[----:B------:R-:W1:Y:S01]  /*06f0*/  LDCU.64 UR6, c[0x0][0x388] ;  /* 0x00007100ff0677ac */ /* 0x000e620008000a00 */
[----:B0-----:R-:W-:Y:S01]  /*0700*/  UISETP.GE.AND UP0, UPT, UR4, 0x1, UPT ;  /* 0x000000010400788c */ /* 0x001fe2000bf06270 */
[----:B-1----:R-:W-:-:S04]  /*0710*/  LEA R6, P0, R7, UR6, 0x2 ;  /* 0x0000000607067c11 */ /* 0x002fc8000f8010ff */
[----:B------:R-:W-:-:S04]  /*0720*/  LEA.HI.X R7, R7, UR7, R10, 0x2, P0 ;  /* 0x0000000707077c11 */ /* 0x000fc800080f140a */
[----:B------:R-:W-:Y:S05]  /*0730*/  BRA.U !UP0, `(.L_x_88) ;  /* 0x0000000d08a87547 */ /* 0x000fea000b800000 */
[----:B------:R-:W-:Y:S01]  /*0740*/  UISETP.GE.U32.AND UP1, UPT, UR4, 0x8, UPT ;  /* 0x000000080400788c */ /* 0x000fe2000bf26070 */
[----:B------:R-:W-:Y:S01]  /*0750*/  MOV R3, RZ ;  /* 0x000000ff00037202 */ /* 0x000fe20000000f00 */
[----:B------:R-:W-:Y:S01]  /*0760*/  ULOP3.LUT UR5, UR4, 0x7, URZ, 0xc0, !UPT ;  /* 0x0000000704057892 */ /* 0x000fe2000f8ec0ff */
[----:B------:R-:W-:-:S03]  /*0770*/  MOV R15, RZ ;  /* 0x000000ff000f7202 */ /* 0x000fc60000000f00 */
[----:B------:R-:W-:-:S03]  /*0780*/  UISETP.NE.AND UP0, UPT, UR5, URZ, UPT ;  /* 0x000000ff0500728c */ /* 0x000fc6000bf05270 */
[----:B------:R-:W-:Y:S08]  /*0790*/  BRA.U !UP1, `(.L_x_89) ;  /* 0x0000000509d87547 */ /* 0x000ff0000b800000 */
[----:B------:R-:W0:Y:S01]  /*07a0*/  LDCU.64 UR10, c[0x0][0x380] ;  /* 0x00007000ff0a77ac */ /* 0x000e220008000a00 */
[----:B------:R-:W-:Y:S02]  /*07b0*/  IADD3 R17, P0, PT, R4, 0x10, RZ ;  /* 0x0000001004117810 */ /* 0x000fe40007f1e0ff */
[----:B------:R-:W-:Y:S01]  /*07c0*/  MOV R3, RZ ;  /* 0x000000ff00037202 */ /* 0x000fe20000000f00 */
[----:B------:R-:W-:Y:S01]  /*07d0*/  ULOP3.LUT UR4, UR4, 0x7ffffff8, URZ, 0xc0, !UPT ;  /* 0x7ffffff804047892 */ /* 0x000fe2000f8ec0ff */
[----:B------:R-:W-:-:S05]  /*07e0*/  IADD3.X R18, PT, PT, RZ, R5, RZ, P0, !PT ;  /* 0x00000005ff127210 */ /* 0x000fca00007fe4ff */
[----:B------:R-:W-:Y:S02]  /*07f0*/  MOV R15, UR4 ;  /* 0x00000004000f7c02 */ /* 0x000fe40008000f00 */
[C---:B0-----:R-:W-:Y:S02]  /*0800*/  IADD3 R10, P1, PT, R17.reuse, UR10, RZ ;  /* 0x0000000a110a7c10 */ /* 0x041fe4000ff3e0ff */
[----:B------:R-:W-:Y:S01]  /*0810*/  IADD3 R17, P0, PT, R17, UR6, RZ ;  /* 0x0000000611117c10 */ /* 0x000fe2000ff1e0ff */
[----:B------:R-:W-:Y:S01]  /*0820*/  UIADD3 UR6, UPT, UPT, -UR4, URZ, URZ ;  /* 0x000000ff04067290 */ /* 0x000fe2000fffe1ff */
[C---:B------:R-:W-:Y:S02]  /*0830*/  IADD3.X R11, PT, PT, R18.reuse, UR11, RZ, P1, !PT ;  /* 0x0000000b120b7c10 */ /* 0x040fe40008ffe4ff */
[----:B------:R-:W-:-:S09]  /*0840*/  IADD3.X R18, PT, PT, R18, UR7, RZ, P0, !PT ;  /* 0x0000000712127c10 */ /* 0x000fd200087fe4ff */
.L_x_90:
[----:B--2---:R-:W2:Y:S01]  /*0850*/  LDG.E R13, desc[UR8][R10.64+-0x10] ;  /* 0xfffff0080a0d7981 */ /* 0x004ea2000c1e1900 */
[----:B------:R-:W-:Y:S01]  /*0860*/  HFMA2 R2, -RZ, RZ, 0.96630859375, -0.0022525787353515625 ;  /* 0x3bbb989dff027431 */ /* 0x000fe200000001ff */
[----:B------:R-:W-:Y:S01]  /*0870*/  MOV R14, 0x437c0000 ;  /* 0x437c0000000e7802 */ /* 0x000fe20000000f00 */
[----:B--2--5:R-:W-:-:S04]  /*0880*/  FADD R13, R13, -R0 ;  /* 0x800000000d0d7221 */ /* 0x024fc80000000000 */
[----:B------:R-:W-:-:S04]  /*0890*/  FFMA.SAT R19, R13, R2, 0.5 ;  /* 0x3f0000000d137423 */ /* 0x000fc80000002002 */
[----:B------:R-:W-:-:S04]  /*08a0*/  FFMA.RM R19, R19, R14, 12582913 ;  /* 0x4b40000113137423 */ /* 0x000fc8000000400e */
[C---:B------:R-:W-:Y:S01]  /*08b0*/  FADD R12, R19.reuse, -12583039 ;  /* 0xcb40007f130c7421 */ /* 0x040fe20000000000 */
[----:B------:R-:W-:-:S03]  /*08c0*/  SHF.L.U32 R16, R19, 0x17, RZ ;  /* 0x0000001713107819 */ /* 0x000fc600000006ff */
[----:B------:R-:W-:-:S04]  /*08d0*/  FFMA R12, R13, 1.4426950216293334961, -R12 ;  /* 0x3fb8aa3b0d0c7823 */ /* 0x000fc8000000080c */
[----:B------:R-:W-:-:S04]  /*08e0*/  FFMA R12, R13, 1.925963033500011079e-08, R12 ;  /* 0x32a570600d0c7823 */ /* 0x000fc8000000000c */
[----:B------:R0:W1:Y:S02]  /*08f0*/  MUFU.EX2 R13, R12 ;  /* 0x0000000c000d7308 */ /* 0x0000640000000800 */
[----:B0-----:R-:W-:Y:S01]  /*0900*/  MOV R12, R17 ;  /* 0x00000011000c7202 */ /* 0x001fe20000000f00 */
[----:B-1----:R-:W-:Y:S01]  /*0910*/  FMUL R16, R16, R13 ;  /* 0x0000000d10107220 */ /* 0x002fe20000400000 */
[----:B------:R-:W-:-:S05]  /*0920*/  MOV R13, R18 ;  /* 0x00000012000d7202 */ /* 0x000fca0000000f00 */
[----:B------:R0:W-:Y:S04]  /*0930*/  STG.E desc[UR8][R12.64+-0x10], R16 ;  /* 0xfffff0100c007986 */ /* 0x0001e8000c101908 */
[----:B------:R-:W2:Y:S02]  /*0940*/  LDG.E R17, desc[UR8][R10.64+-0xc] ;  /* 0xfffff4080a117981 */ /* 0x000ea4000c1e1900 */
[----:B--2---:R-:W-:-:S04]  /*0950*/  FADD R17, R17, -R0 ;  /* 0x8000000011117221 */ /* 0x004fc80000000000 */
[----:B------:R-:W-:-:S04]  /*0960*/  FFMA.SAT R19, R17, R2, 0.5 ;  /* 0x3f00000011137423 */ /* 0x000fc80000002002 */
[----:B------:R-:W-:-:S04]  /*0970*/  FFMA.RM R19, R19, R14, 12582913 ;  /* 0x4b40000113137423 */ /* 0x000fc8000000400e */
[----:B------:R-:W-:-:S04]  /*0980*/  FADD R18, R19, -12583039 ;  /* 0xcb40007f13127421 */ /* 0x000fc80000000000 */
[----:B------:R-:W-:-:S04]  /*0990*/  FFMA R18, R17, 1.4426950216293334961, -R18 ;  /* 0x3fb8aa3b11127823 */ /* 0x000fc80000000812 */
[----:B------:R-:W-:Y:S01]  /*09a0*/  FFMA R18, R17, 1.925963033500011079e-08, R18 ;  /* 0x32a5706011127823 */ /* 0x000fe20000000012 */
[----:B------:R-:W-:-:S05]  /*09b0*/  SHF.L.U32 R17, R19, 0x17, RZ ;  /* 0x0000001713117819 */ /* 0x000fca00000006ff */
[----:B------:R-:W1:Y:S02]  /*09c0*/  MUFU.EX2 R18, R18 ;  /* 0x0000001200127308 */ /* 0x000e640000000800 */
[----:B-1----:R-:W-:-:S05]  /*09d0*/  FMUL R17, R17, R18 ;  /* 0x0000001211117220 */ /* 0x002fca0000400000 */
        /* <DEDUP_REMOVED lines=9> */
[----:B------:R-:W2:Y:S02]  /*0a70*/  MUFU.EX2 R20, R20 ;  /* 0x0000001400147308 */ /* 0x000ea40000000800 */
[----:B--2---:R-:W-:-:S05]  /*0a80*/  FMUL R19, R19, R20 ;  /* 0x0000001413137220 */ /* 0x004fca0000400000 */
[----:B------:R2:W-:Y:S04]  /*0a90*/  STG.E desc[UR8][R12.64+-0x8], R19 ;  /* 0xfffff8130c007986 */ /* 0x0005e8000c101908 */
[----:B------:R-:W3:Y:S02]  /*0aa0*/  LDG.E R21, desc[UR8][R10.64+-0x4] ;  /* 0xfffffc080a157981 */ /* 0x000ee4000c1e1900 */
[----:B---3--:R-:W-:-:S04]  /*0ab0*/  FADD R21, R21, -R0 ;  /* 0x8000000015157221 */ /* 0x008fc80000000000 */
[----:B------:R-:W-:-:S04]  /*0ac0*/  FFMA.SAT R23, R21, R2, 0.5 ;  /* 0x3f00000015177423 */ /* 0x000fc80000002002 */
[----:B------:R-:W-:-:S04]  /*0ad0*/  FFMA.RM R23, R23, R14, 12582913 ;  /* 0x4b40000117177423 */ /* 0x000fc8000000400e */
[----:B------:R-:W-:-:S04]  /*0ae0*/  FADD R18, R23, -12583039 ;  /* 0xcb40007f17127421 */ /* 0x000fc80000000000 */
[----:B------:R-:W-:-:S04]  /*0af0*/  FFMA R18, R21, 1.4426950216293334961, -R18 ;  /* 0x3fb8aa3b15127823 */ /* 0x000fc80000000812 */
[----:B------:R-:W-:Y:S01]  /*0b00*/  FFMA R18, R21, 1.925963033500011079e-08, R18 ;  /* 0x32a5706015127823 */ /* 0x000fe20000000012 */
[----:B------:R-:W-:-:S05]  /*0b10*/  SHF.L.U32 R21, R23, 0x17, RZ ;  /* 0x0000001717157819 */ /* 0x000fca00000006ff */
[----:B------:R-:W3:Y:S02]  /*0b20*/  MUFU.EX2 R18, R18 ;  /* 0x0000001200127308 */ /* 0x000ee40000000800 */
[----:B---3--:R-:W-:-:S05]  /*0b30*/  FMUL R21, R21, R18 ;  /* 0x0000001215157220 */ /* 0x008fca0000400000 */
        /* <DEDUP_REMOVED lines=34> */
[----:B------:R3:W4:Y:S01]  /*0d60*/  LDG.E R29, desc[UR8][R10.64+0xc] ;  /* 0x00000c080a1d7981 */ /* 0x000722000c1e1900 */
[----:B0-----:R-:W-:Y:S01]  /*0d70*/  FADD R16, R16, R3 ;  /* 0x0000000310107221 */ /* 0x001fe20000000000 */
[----:B------:R-:W-:-:S03]  /*0d80*/  UIADD3 UR6, UPT, UPT, UR6, 0x8, URZ ;  /* 0x0000000806067890 */ /* 0x000fc6000fffe0ff */
[----:B------:R-:W-:Y:S01]  /*0d90*/  FADD R16, R16, R17 ;  /* 0x0000001110107221 */ /* 0x000fe20000000000 */
[----:B------:R-:W-:Y:S01]  /*0da0*/  UISETP.NE.AND UP1, UPT, UR6, URZ, UPT ;  /* 0x000000ff0600728c */ /* 0x000fe2000bf25270 */
[----:B-1----:R-:W-:Y:S02]  /*0db0*/  IADD3 R17, P1, PT, R12, 0x20, RZ ;  /* 0x000000200c117810 */ /* 0x002fe40007f3e0ff */
[----:B------:R-:W-:Y:S01]  /*0dc0*/  FADD R16, R16, R19 ;  /* 0x0000001310107221 */ /* 0x000fe20000000000 */
[----:B---3--:R-:W-:Y:S02]  /*0dd0*/  IADD3 R10, P0, PT, R10, 0x20, RZ ;  /* 0x000000200a0a7810 */ /* 0x008fe40007f1e0ff */
[----:B------:R-:W-:Y:S01]  /*0de0*/  IADD3.X R18, PT, PT, RZ, R13, RZ, P1, !PT ;  /* 0x0000000dff127210 */ /* 0x000fe20000ffe4ff */
[----:B------:R-:W-:Y:S01]  /*0df0*/  FADD R16, R16, R21 ;  /* 0x0000001510107221 */ /* 0x000fe20000000000 */
[----:B------:R-:W-:-:S03]  /*0e00*/  IADD3.X R11, PT, PT, RZ, R11, RZ, P0, !PT ;  /* 0x0000000bff0b7210 */ /* 0x000fc600007fe4ff */
[----:B------:R-:W-:-:S04]  /*0e10*/  FADD R16, R16, R23 ;  /* 0x0000001710107221 */ /* 0x000fc80000000000 */
[----:B------:R-:W-:-:S04]  /*0e20*/  FADD R16, R16, R25 ;  /* 0x0000001910107221 */ /* 0x000fc80000000000 */
[----:B------:R-:W-:Y:S01]  /*0e30*/  FADD R16, R16, R27 ;  /* 0x0000001b10107221 */ /* 0x000fe20000000000 */
[----:B----4-:R-:W-:-:S04]  /*0e40*/  FADD R29, R29, -R0 ;  /* 0x800000001d1d7221 */ /* 0x010fc80000000000 */
[----:B------:R-:W-:-:S04]  /*0e50*/  FFMA.SAT R2, R29, R2, 0.5 ;  /* 0x3f0000001d027423 */ /* 0x000fc80000002002 */
[----:B------:R-:W-:-:S04]  /*0e60*/  FFMA.RM R2, R2, R14, 12582913 ;  /* 0x4b40000102027423 */ /* 0x000fc8000000400e */
[C---:B------:R-:W-:Y:S01]  /*0e70*/  FADD R14, R2.reuse, -12583039 ;  /* 0xcb40007f020e7421 */ /* 0x040fe20000000000 */
[----:B------:R-:W-:-:S03]  /*0e80*/  SHF.L.U32 R2, R2, 0x17, RZ ;  /* 0x0000001702027819 */ /* 0x000fc600000006ff */
[----:B------:R-:W-:-:S04]  /*0e90*/  FFMA R14, R29, 1.4426950216293334961, -R14 ;  /* 0x3fb8aa3b1d0e7823 */ /* 0x000fc8000000080e */
[----:B------:R-:W-:-:S04]  /*0ea0*/  FFMA R14, R29, 1.925963033500011079e-08, R14 ;  /* 0x32a570601d0e7823 */ /* 0x000fc8000000000e */
[----:B------:R-:W0:Y:S02]  /*0eb0*/  MUFU.EX2 R29, R14 ;  /* 0x0000000e001d7308 */ /* 0x000e240000000800 */
[----:B0-----:R-:W-:-:S04]  /*0ec0*/  FMUL R29, R2, R29 ;  /* 0x0000001d021d7220 */ /* 0x001fc80000400000 */
[----:B------:R-:W-:Y:S01]  /*0ed0*/  FADD R3, R16, R29 ;  /* 0x0000001d10037221 */ /* 0x000fe20000000000 */
[----:B------:R2:W-:Y:S01]  /*0ee0*/  STG.E desc[UR8][R12.64+0xc], R29 ;  /* 0x00000c1d0c007986 */ /* 0x0005e2000c101908 */
[----:B------:R-:W-:Y:S05]  /*0ef0*/  BRA.U UP1, `(.L_x_90) ;  /* 0xfffffff901547547 */ /* 0x000fea000b83ffff */
.L_x_89:
[----:B------:R-:W-:Y:S05]  /*0f00*/  BRA.U !UP0, `(.L_x_88) ;  /* 0x0000000508b47547 */ /* 0x000fea000b800000 */
[----:B------:R-:W0:Y:S01]  /*0f10*/  LDCU UR4, c[0x0][0x394] ;  /* 0x00007280ff0477ac */ /* 0x000e220008000800 */
[----:B------:R-:W-:Y:S02]  /*0f20*/  UISETP.GE.U32.AND UP0, UPT, UR5, 0x4, UPT ;  /* 0x000000040500788c */ /* 0x000fe4000bf06070 */
[----:B0-----:R-:W-:-:S04]  /*0f30*/  ULOP3.LUT UR6, UR4, 0x3, URZ, 0xc0, !UPT ;  /* 0x0000000304067892 */ /* 0x001fc8000f8ec0ff */
[----:B------:R-:W-:-:S03]  /*0f40*/  UISETP.NE.AND UP1, UPT, UR6, URZ, UPT ;  /* 0x000000ff0600728c */ /* 0x000fc6000bf25270 */
[----:B------:R-:W-:Y:S08]  /*0f50*/  BRA.U !UP0, `(.L_x_91) ;  /* 0x0000000108d47547 */ /* 0x000ff0000b800000 */
[----:B------:R-:W-:-:S05]  /*0f60*/  IMAD.WIDE.U32 R10, R15, 0x4, R8 ;  /* 0x000000040f0a7825 */ /* 0x000fca00078e0008 */
        /* <DEDUP_REMOVED lines=9> */
[----:B------:R-:W-:Y:S01]  /*1000*/  FFMA R18, R13, 1.925963033500011079e-08, R12 ;  /* 0x32a570600d127823 */ /* 0x000fe2000000000c */
[----:B------:R-:W-:-:S03]  /*1010*/  IMAD.WIDE.U32 R12, R15, 0x4, R6 ;  /* 0x000000040f0c7825 */ /* 0x000fc600078e0006 */
[----:B------:R-:W0:Y:S02]  /*1020*/  MUFU.EX2 R19, R18 ;  /* 0x0000001200137308 */ /* 0x000e240000000800 */
[----:B0-----:R-:W-:-:S05]  /*1030*/  FMUL R16, R16, R19 ;  /* 0x0000001310107220 */ /* 0x001fca0000400000 */
        /* <DEDUP_REMOVED lines=23> */
[----:B------:R-:W2:Y:S01]  /*11b0*/  LDG.E R11, desc[UR8][R10.64+0xc] ;  /* 0x00000c080a0b7981 */ /* 0x000ea2000c1e1900 */
[----:B0-----:R-:W-:Y:S01]  /*11c0*/  FADD R16, R3, R16 ;  /* 0x0000001003107221 */ /* 0x001fe20000000000 */
[----:B------:R-:W-:-:S03]  /*11d0*/  IADD3 R15, PT, PT, R15, 0x4, RZ ;  /* 0x000000040f0f7810 */ /* 0x000fc60007ffe0ff */
[----:B------:R-:W-:-:S04]  /*11e0*/  FADD R16, R16, R17 ;  /* 0x0000001110107221 */ /* 0x000fc80000000000 */
[----:B------:R-:W-:Y:S01]  /*11f0*/  FADD R16, R16, R19 ;  /* 0x0000001310107221 */ /* 0x000fe20000000000 */
[----:B--2---:R-:W-:-:S04]  /*1200*/  FADD R21, R11, -R0 ;  /* 0x800000000b157221 */ /* 0x004fc80000000000 */
[----:B------:R-:W-:-:S04]  /*1210*/  FFMA.SAT R23, R21, R2, 0.5 ;  /* 0x3f00000015177423 */ /* 0x000fc80000002002 */
[----:B------:R-:W-:-:S04]  /*1220*/  FFMA.RM R23, R23, R14, 12582913 ;  /* 0x4b40000117177423 */ /* 0x000fc8000000400e */
[C---:B------:R-:W-:Y:S01]  /*1230*/  FADD R2, R23.reuse, -12583039 ;  /* 0xcb40007f17027421 */ /* 0x040fe20000000000 */
[----:B------:R-:W-:-:S03]  /*1240*/  SHF.L.U32 R23, R23, 0x17, RZ ;  /* 0x0000001717177819 */ /* 0x000fc600000006ff */
[----:B------:R-:W-:-:S04]  /*1250*/  FFMA R2, R21, 1.4426950216293334961, -R2 ;  /* 0x3fb8aa3b15027823 */ /* 0x000fc80000000802 */
[----:B------:R-:W-:-:S06]  /*1260*/  FFMA R2, R21, 1.925963033500011079e-08, R2 ;  /* 0x32a5706015027823 */ /* 0x000fcc0000000002 */
[----:B------:R-:W0:Y:S02]  /*1270*/  MUFU.EX2 R2, R2 ;  /* 0x0000000200027308 */ /* 0x000e240000000800 */
[----:B0-----:R-:W-:-:S04]  /*1280*/  FMUL R23, R23, R2 ;  /* 0x0000000217177220 */ /* 0x001fc80000400000 */
[----:B------:R-:W-:Y:S01]  /*1290*/  FADD R3, R16, R23 ;  /* 0x0000001710037221 */ /* 0x000fe20000000000 */
[----:B------:R1:W-:Y:S06]  /*12a0*/  STG.E desc[UR8][R12.64+0xc], R23 ;  /* 0x00000c170c007986 */ /* 0x0003ec000c101908 */
.L_x_91:
[----:B------:R-:W-:Y:S05]  /*12b0*/  BRA.U !UP1, `(.L_x_88) ;  /* 0x0000000109c87547 */ /* 0x000fea000b800000 */
[----:B------:R-:W-:Y:S02]  /*12c0*/  UISETP.NE.AND UP0, UPT, UR6, 0x1, UPT ;  /* 0x000000010600788c */ /* 0x000fe4000bf05270 */
[----:B------:R-:W-:-:S04]  /*12d0*/  ULOP3.LUT UR4, UR4, 0x1, URZ, 0xc0, !UPT ;  /* 0x0000000104047892 */ /* 0x000fc8000f8ec0ff */
[----:B------:R-:W-:-:S03]  /*12e0*/  UISETP.NE.U32.AND UP1, UPT, UR4, 0x1, UPT ;  /* 0x000000010400788c */ /* 0x000fc6000bf25070 */
[----:B------:R-:W-:Y:S08]  /*12f0*/  BRA.U !UP0, `(.L_x_92) ;  /* 0x0000000108747547 */ /* 0x000ff0000b800000 */
[----:B------:R-:W-:-:S05]  /*1300*/  IMAD.WIDE.U32 R10, R15, 0x4, R8 ;  /* 0x000000040f0a7825 */ /* 0x000fca00078e0008 */
[----:B-12---:R-:W2:Y:S01]  /*1310*/  LDG.E R13, desc[UR8][R10.64] ;  /* 0x000000080a0d7981 */ /* 0x006ea2000c1e1900 */
        /* <DEDUP_REMOVED lines=13> */
[----:B------:R-:W2:Y:S01]  /*13f0*/  LDG.E R11, desc[UR8][R10.64+0x4] ;  /* 0x000004080a0b7981 */ /* 0x000ea2000c1e1900 */
[----:B------:R-:W-:Y:S01]  /*1400*/  FADD R3, R3, R2 ;  /* 0x0000000203037221 */ /* 0x000fe20000000000 */
[----:B------:R-:W-:Y:S01]  /*1410*/  IADD3 R15, PT, PT, R15, 0x2, RZ ;  /* 0x000000020f0f7810 */ /* 0x000fe20007ffe0ff */
[----:B--2---:R-:W-:-:S04]  /*1420*/  FADD R16, R11, -R0 ;  /* 0x800000000b107221 */ /* 0x004fc80000000000 */
[----:B------:R-:W-:-:S04]  /*1430*/  FFMA.SAT R17, R16, R18, 0.5 ;  /* 0x3f00000010117423 */ /* 0x000fc80000002012 */
[----:B------:R-:W-:-:S04]  /*1440*/  FFMA.RM R17, R17, R19, 12582913 ;  /* 0x4b40000111117423 */ /* 0x000fc80000004013 */
[C---:B------:R-:W-:Y:S01]  /*1450*/  FADD R19, R17.reuse, -12583039 ;  /* 0xcb40007f11137421 */ /* 0x040fe20000000000 */
[----:B------:R-:W-:-:S03]  /*1460*/  SHF.L.U32 R17, R17, 0x17, RZ ;  /* 0x0000001711117819 */ /* 0x000fc600000006ff */
[----:B------:R-:W-:-:S04]  /*1470*/  FFMA R19, R16, 1.4426950216293334961, -R19 ;  /* 0x3fb8aa3b10137823 */ /* 0x000fc80000000813 */
[----:B------:R-:W-:-:S04]  /*1480*/  FFMA R19, R16, 1.925963033500011079e-08, R19 ;  /* 0x32a5706010137823 */ /* 0x000fc80000000013 */
[----:B------:R-:W1:Y:S02]  /*1490*/  MUFU.EX2 R14, R19 ;  /* 0x00000013000e7308 */ /* 0x000e640000000800 */
[----:B-1----:R-:W-:-:S04]  /*14a0*/  FMUL R14, R17, R14 ;  /* 0x0000000e110e7220 */ /* 0x002fc80000400000 */
[----:B------:R-:W-:Y:S01]  /*14b0*/  FADD R3, R3, R14 ;  /* 0x0000000e03037221 */ /* 0x000fe20000000000 */
[----:B------:R0:W-:Y:S06]  /*14c0*/  STG.E desc[UR8][R12.64+0x4], R14 ;  /* 0x0000040e0c007986 */ /* 0x0001ec000c101908 */
.L_x_92:
[----:B------:R-:W-:Y:S05]  /*14d0*/  BRA.U UP1, `(.L_x_88) ;  /* 0x0000000101407547 */ /* 0x000fea000b800000 */
[----:B------:R-:W-:-:S06]  /*14e0*/  IMAD.WIDE.U32 R8, R15, 0x4, R8 ;  /* 0x000000040f087825 */ /* 0x000fcc00078e0008 */
[----:B------:R-:W3:Y:S01]  /*14f0*/  LDG.E R9, desc[UR8][R8.64] ;  /* 0x0000000808097981 */ /* 0x000ee2000c1e1900 */
[----:B------:R-:W-:Y:S01]  /*1500*/  HFMA2 R11, -RZ, RZ, 0.96630859375, -0.0022525787353515625 ;  /* 0x3bbb989dff0b7431 */ /* 0x000fe200000001ff */
[----:B012---:R-:W-:Y:S01]  /*1510*/  MOV R13, 0x437c0000 ;  /* 0x437c0000000d7802 */ /* 0x007fe20000000f00 */
[----:B---3-5:R-:W-:Y:S01]  /*1520*/  FADD R0, R9, -R0 ;  /* 0x8000000009007221 */ /* 0x028fe20000000000 */
[----:B------:R-:W-:-:S04]  /*1530*/  IMAD.WIDE.U32 R8, R15, 0x4, R6 ;  /* 0x000000040f087825 */ /* 0x000fc800078e0006 */
        /* <DEDUP_REMOVED lines=10> */
.L_x_88:
[----:B0--3--:R-:W0:Y:S02]  /*15e0*/  LDC R2, c[0x0][0x394] ;  /* 0x0000e500ff027b82 */ /* 0x009e240000000800 */
[----:B0-----:R-:W-:-:S13]  /*15f0*/  ISETP.GE.AND P0, PT, R2, 0x1, PT ;  /* 0x000000010200780c */ /* 0x001fda0003f06270 */
[----:B------:R-:W-:Y:S05]  /*1600*/  @!P0 EXIT ;  /* 0x000000000000894d */ /* 0x000fea0003800000 */
[C---:B------:R-:W-:Y:S01]  /*1610*/  ISETP.GE.U32.AND P0, PT, R2.reuse, 0x10, PT ;  /* 0x000000100200780c */ /* 0x040fe20003f06070 */
[----:B------:R-:W-:Y:S01]  /*1620*/  HFMA2 R11, -RZ, RZ, 0, 0 ;  /* 0x00000000ff0b7431 */ /* 0x000fe200000001ff */
[----:B------:R-:W-:-:S11]  /*1630*/  LOP3.LUT R10, R2, 0xf, RZ, 0xc0, !PT ;  /* 0x0000000f020a7812 */ /* 0x000fd600078ec0ff */
[----:B------:R-:W-:Y:S05]  /*1640*/  @!P0 BRA `(.L_x_93) ;  /* 0x0000001000108947 */ /* 0x000fea0003800000 */
[----:B------:R-:W0:Y:S01]  /*1650*/  LDCU.64 UR4, c[0x0][0x388] ;  /* 0x00007100ff0477ac */ /* 0x000e220008000a00 */
[----:B------:R-:W-:-:S04]  /*1660*/  LOP3.LUT R11, R2, 0x7ffffff0, RZ, 0xc0, !PT ;  /* 0x7ffffff0020b7812 */ /* 0x000fc800078ec0ff */
[----:B------:R-:W-:Y:S02]  /*1670*/  IADD3 R2, PT, PT, -R11, RZ, RZ ;  /* 0x000000ff0b027210 */ /* 0x000fe40007ffe1ff */
[----:B0----5:R-:W-:-:S04]  /*1680*/  IADD3 R0, P0, PT, R4, UR4, RZ ;  /* 0x0000000404007c10 */ /* 0x021fc8000ff1e0ff */
[----:B------:R-:W-:-:S04]  /*1690*/  IADD3 R0, P1, PT, R0, 0x20, RZ ;  /* 0x0000002000007810 */ /* 0x000fc80007f3e0ff */
[----:B-12---:R-:W-:-:S09]  /*16a0*/  IADD3.X R13, PT, PT, RZ, UR5, R5, P1, P0 ;  /* 0x00000005ff0d7c10 */ /* 0x006fd20008fe0405 */
.L_x_126:
[----:B0-----:R-:W-:Y:S02]  /*16b0*/  MOV R8, R0 ;  /* 0x0000000000087202 */ /* 0x001fe40000000f00 */
[----:B------:R-:W-:-:S05]  /*16c0*/  MOV R9, R13 ;  /* 0x0000000d00097202 */ /* 0x000fca0000000f00 */
[----:B------:R-:W2:Y:S01]  /*16d0*/  LDG.E R0, desc[UR8][R8.64+-0x20] ;  /* 0xffffe00808007981 */ /* 0x000ea2000c1e1900 */
[----:B------:R-:W0:Y:S01]  /*16e0*/  MUFU.RCP R12, R3 ;  /* 0x00000003000c7308 */ /* 0x000e220000001000 */
[----:B------:R-:W-:Y:S01]  /*16f0*/  IADD3 R2, PT, PT, R2, 0x10, RZ ;  /* 0x0000001002027810 */ /* 0x000fe20007ffe0ff */
[----:B------:R-:W-:Y:S03]  /*1700*/  BSSY.RECONVERGENT B2, `(.L_x_94) ;  /* 0x000000c000027945 */ /* 0x000fe60003800200 */
[----:B------:R-:W-:Y:S01]  /*1710*/  ISETP.NE.AND P2, PT, R2, RZ, PT ;  /* 0x000000ff0200720c */ /* 0x000fe20003f45270 */
[----:B0-----:R-:W-:-:S04]  /*1720*/  FFMA R13, R12, -R3, 1 ;  /* 0x3f8000000c0d7423 */ /* 0x001fc80000000803 */
[----:B------:R-:W-:Y:S01]  /*1730*/  FFMA R13, R12, R13, R12 ;  /* 0x0000000d0c0d7223 */ /* 0x000fe2000000000c */
[----:B--2---:R-:W0:Y:S03]  /*1740*/  FCHK P0, R0, R3 ;  /* 0x0000000300007302 */ /* 0x004e260000000000 */
[----:B------:R-:W-:-:S04]  /*1750*/  FFMA R12, R0, R13, RZ ;  /* 0x0000000d000c7223 */ /* 0x000fc800000000ff */
[----:B------:R-:W-:-:S04]  /*1760*/  FFMA R14, R12, -R3, R0 ;  /* 0x800000030c0e7223 */ /* 0x000fc80000000000 */
[----:B------:R-:W-:Y:S01]  /*1770*/  FFMA R13, R13, R14, R12 ;  /* 0x0000000e0d0d7223 */ /* 0x000fe2000000000c */
[----:B0-----:R-:W-:Y:S06]  /*1780*/  @!P0 BRA `(.L_x_95) ;  /* 0x00000000000c8947 */ /* 0x001fec0003800000 */
[----:B------:R-:W-:-:S07]  /*1790*/  MOV R12, 0x17b0 ;  /* 0x000017b0000c7802 */ /* 0x000fce0000000f00 */
[----:B------:R-:W-:Y:S05]  /*17a0*/  CALL.REL.NOINC `($__internal_2_$__cuda_sm3x_div_rn_noftz_f32_slowpath) ;  /* 0x0000001c00647944 */ /* 0x000fea0003c00000 */
[----:B------:R-:W-:-:S07]  /*17b0*/  MOV R13, R15 ;  /* 0x0000000f000d7202 */ /* 0x000fce0000000f00 */
.L_x_95:
[----:B------:R-:W-:Y:S05]  /*17c0*/  BSYNC.RECONVERGENT B2 ;  /* 0x0000000000027941 */ /* 0x000fea0003800200 */
.L_x_94:
[----:B------:R-:W2:Y:S01]  /*17d0*/  LDG.E R17, desc[UR8][R8.64+-0x1c] ;  /* 0xffffe40808117981 */ /* 0x000ea2000c1e1900 */
[----:B------:R-:W0:Y:S01]  /*17e0*/  MUFU.RCP R0, R3 ;  /* 0x0000000300007308 */ /* 0x000e220000001000 */
[----:B------:R-:W-:Y:S02]  /*17f0*/  BSSY.RECONVERGENT B2, `(.L_x_96) ;  /* 0x000000c000027945 */ /* 0x000fe40003800200 */
[----:B------:R1:W-:Y:S01]  /*1800*/  STG.E desc[UR8][R8.64+-0x20], R13 ;  /* 0xffffe00d08007986 */ /* 0x0003e2000c101908 */
[----:B0-----:R-:W-:-:S04]  /*1810*/  FFMA R15, R0, -R3, 1 ;  /* 0x3f800000000f7423 */ /* 0x001fc80000000803 */
[----:B------:R-:W-:Y:S01]  /*1820*/  FFMA R0, R0, R15, R0 ;  /* 0x0000000f00007223 */ /* 0x000fe20000000000 */
[----:B--2---:R-:W0:Y:S03]  /*1830*/  FCHK P0, R17, R3 ;  /* 0x0000000311007302 */ /* 0x004e260000000000 */
[----:B------:R-:W-:-:S04]  /*1840*/  FFMA R12, R0, R17, RZ ;  /* 0x00000011000c7223 */ /* 0x000fc800000000ff */
[----:B------:R-:W-:-:S04]  /*1850*/  FFMA R15, R12, -R3, R17 ;  /* 0x800000030c0f7223 */ /* 0x000fc80000000011 */
[----:B------:R-:W-:Y:S01]  /*1860*/  FFMA R15, R0, R15, R12 ;  /* 0x0000000f000f7223 */ /* 0x000fe2000000000c */
[----:B01----:R-:W-:Y:S06]  /*1870*/  @!P0 BRA `(.L_x_97) ;  /* 0x00000000000c8947 */ /* 0x003fec0003800000 */
[----:B------:R-:W-:Y:S02]  /*1880*/  MOV R0, R17 ;  /* 0x0000001100007202 */ /* 0x000fe40000000f00 */
[----:B------:R-:W-:-:S07]  /*1890*/  MOV R12, 0x18b0 ;  /* 0x000018b0000c7802 */ /* 0x000fce0000000f00 */
[----:B------:R-:W-:Y:S05]  /*18a0*/  CALL.REL.NOINC `($__internal_2_$__cuda_sm3x_div_rn_noftz_f32_slowpath) ;  /* 0x0000001c00247944 */ /* 0x000fea0003c00000 */
.L_x_97:
[----:B------:R-:W-:Y:S05]  /*18b0*/  BSYNC.RECONVERGENT B2 ;  /* 0x0000000000027941 */ /* 0x000fea0003800200 */
.L_x_96:
        /* <DEDUP_REMOVED lines=14> */
[----:B------:R-:W-:-:S07]  /*19a0*/  MOV R13, R15 ;  /* 0x0000000f000d7202 */ /* 0x000fce0000000f00 */
.L_x_99:
[----:B------:R-:W-:Y:S05]  /*19b0*/  BSYNC.RECONVERGENT B2 ;  /* 0x0000000000027941 */ /* 0x000fea0003800200 */
.L_x_98:
        /* <DEDUP_REMOVED lines=14> */
.L_x_101:
[----:B------:R-:W-:Y:S05]  /*1aa0*/  BSYNC.RECONVERGENT B2 ;  /* 0x0000000000027941 */ /* 0x000fea0003800200 */
.L_x_100:
        /* <DEDUP_REMOVED lines=15> */
.L_x_103:
[----:B------:R-:W-:Y:S05]  /*1ba0*/  BSYNC.RECONVERGENT B2 ;  /* 0x0000000000027941 */ /* 0x000fea0003800200 */
.L_x_102:
        /* <DEDUP_REMOVED lines=14> */
.L_x_105:
[----:B------:R-:W-:Y:S05]  /*1c90*/  BSYNC.RECONVERGENT B2 ;  /* 0x0000000000027941 */ /* 0x000fea0003800200 */
.L_x_104:
        /* <DEDUP_REMOVED lines=15> */
.L_x_107:
[----:B------:R-:W-:Y:S05]  /*1d90*/  BSYNC.RECONVERGENT B2 ;  /* 0x0000000000027941 */ /* 0x000fea0003800200 */
.L_x_106:
        /* <DEDUP_REMOVED lines=14> */
.L_x_109:
[----:B------:R-:W-:Y:S05]  /*1e80*/  BSYNC.RECONVERGENT B2 ;  /* 0x0000000000027941 */ /* 0x000fea0003800200 */
.L_x_108:
        /* <DEDUP_REMOVED lines=15> */
.L_x_111:
[----:B------:R-:W-:Y:S05]  /*1f80*/  BSYNC.RECONVERGENT B2 ;  /* 0x0000000000027941 */ /* 0x000fea0003800200 */
.L_x_110:
        /* <DEDUP_REMOVED lines=14> */
.L_x_113:
[----:B------:R-:W-:Y:S05]  /*2070*/  BSYNC.RECONVERGENT B2 ;  /* 0x0000000000027941 */ /* 0x000fea0003800200 */
.L_x_112:
        /* <DEDUP_REMOVED lines=15> */
.L_x_115:
[----:B------:R-:W-:Y:S05]  /*2170*/  BSYNC.RECONVERGENT B2 ;  /* 0x0000000000027941 */ /* 0x000fea0003800200 */
.L_x_114:
        /* <DEDUP_REMOVED lines=14> */
.L_x_117:
[----:B------:R-:W-:Y:S05]  /*2260*/  BSYNC.RECONVERGENT B2 ;  /* 0x0000000000027941 */ /* 0x000fea0003800200 */
.L_x_116:
        /* <DEDUP_REMOVED lines=15> */
.L_x_119:
[----:B------:R-:W-:Y:S05]  /*2360*/  BSYNC.RECONVERGENT B2 ;  /* 0x0000000000027941 */ /* 0x000fea0003800200 */
.L_x_118:
        /* <DEDUP_REMOVED lines=14> */
.L_x_121:
[----:B------:R-:W-:Y:S05]  /*2450*/  BSYNC.RECONVERGENT B2 ;  /* 0x0000000000027941 */ /* 0x000fea0003800200 */
.L_x_120:
        /* <DEDUP_REMOVED lines=15> */
.L_x_123:
[----:B------:R-:W-:Y:S05]  /*2550*/  BSYNC.RECONVERGENT B2 ;  /* 0x0000000000027941 */ /* 0x000fea0003800200 */
.L_x_122:
        /* <DEDUP_REMOVED lines=14> */
.L_x_125:
[----:B------:R-:W-:Y:S05]  /*2640*/  BSYNC.RECONVERGENT B2 ;  /* 0x0000000000027941 */ /* 0x000fea0003800200 */
.L_x_124:
[----:B------:R0:W-:Y:S01]  /*2650*/  STG.E desc[UR8][R8.64+0x1c], R15 ;  /* 0x00001c0f08007986 */ /* 0x0001e2000c101908 */
[----:B------:R-:W-:-:S04]  /*2660*/  IADD3 R0, P0, PT, R8, 0x40, RZ ;  /* 0x0000004008007810 */ /* 0x000fc80007f1e0ff */
[----:B------:R-:W-:Y:S01]  /*2670*/  IADD3.X R13, PT, PT, RZ, R9, RZ, P0, !PT ;  /* 0x00000009ff0d7210 */ /* 0x000fe200007fe4ff */
[----:B------:R-:W-:Y:S08]  /*2680*/  @P2 BRA `(.L_x_126) ;  /* 0xfffffff000082947 */ /* 0x000ff0000383ffff */
.L_x_93:
[----:B------:R-:W-:-:S13]  /*2690*/  ISETP.NE.AND P0, PT, R10, RZ, PT ;  /* 0x000000ff0a00720c */ /* 0x000fda0003f05270 */
[----:B------:R-:W-:Y:S05]  /*26a0*/  @!P0 EXIT ;  /* 0x000000000000894d */ /* 0x000fea0003800000 */
[----:B------:R-:W3:Y:S01]  /*26b0*/  LDCU UR4, c[0x0][0x394] ;  /* 0x00007280ff0477ac */ /* 0x000ee20008000800 */
[----:B------:R-:W-:Y:S01]  /*26c0*/  ISETP.GE.U32.AND P0, PT, R10, 0x8, PT ;  /* 0x000000080a00780c */ /* 0x000fe20003f06070 */
[----:B---3--:R-:W-:-:S12]  /*26d0*/  ULOP3.LUT UR4, UR4, 0x7, URZ, 0xc0, !UPT ;  /* 0x0000000704047892 */ /* 0x008fd8000f8ec0ff */
[----:B------:R-:W-:Y:S05]  /*26e0*/  @!P0 BRA `(.L_x_127) ;  /* 0x0000000400f88947 */ /* 0x000fea0003800000 */
[----:B0-----:R-:W-:-:S05]  /*26f0*/  IMAD.WIDE.U32 R8, R11, 0x4, R6 ;  /* 0x000000040b087825 */ /* 0x001fca00078e0006 */
[----:B------:R-:W3:Y:S01]  /*2700*/  LDG.E R15, desc[UR8][R8.64] ;  /* 0x00000008080f7981 */ /* 0x000ee2000c1e1900 */
[----:B-----5:R-:W1:Y:S01]  /*2710*/  MUFU.RCP R0, R3 ;  /* 0x0000000300007308 */ /* 0x020e620000001000 */
[----:B------:R-:W-:Y:S01]  /*2720*/  BSSY.RECONVERGENT B2, `(.L_x_128) ;  /* 0x000000c000027945 */ /* 0x000fe20003800200 */
[----:B-12---:R-:W-:-:S04]  /*2730*/  FFMA R13, R0, -R3, 1 ;  /* 0x3f800000000d7423 */ /* 0x006fc80000000803 */
[----:B------:R-:W-:Y:S02]  /*2740*/  FFMA R0, R0, R13, R0 ;  /* 0x0000000d00007223 */ /* 0x000fe40000000000 */
[----:B---3--:R-:W0:Y:S02]  /*2750*/  FCHK P0, R15, R3 ;  /* 0x000000030f007302 */ /* 0x008e240000000000 */
[----:B------:R-:W-:-:S04]  /*2760*/  FFMA R2, R0, R15, RZ ;  /* 0x0000000f00027223 */ /* 0x000fc800000000ff */
[----:B------:R-:W-:-:S04]  /*2770*/  FFMA R13, R2, -R3, R15 ;  /* 0x80000003020d7223 */ /* 0x000fc8000000000f */
[----:B------:R-:W-:Y:S01]  /*2780*/  FFMA R13, R0, R13, R2 ;  /* 0x0000000d000d7223 */ /* 0x000fe20000000002 */
[----:B0-----:R-:W-:Y:S06]  /*2790*/  @!P0 BRA `(.L_x_129) ;  /* 0x0000000000108947 */ /* 0x001fec0003800000 */
[----:B------:R-:W-:Y:S02]  /*27a0*/  MOV R0, R15 ;  /* 0x0000000f00007202 */ /* 0x000fe40000000f00 */
[----:B------:R-:W-:-:S07]  /*27b0*/  MOV R12, 0x27d0 ;  /* 0x000027d0000c7802 */ /* 0x000fce0000000f00 */
[----:B------:R-:W-:Y:S05]  /*27c0*/  CALL.REL.NOINC `($__internal_2_$__cuda_sm3x_div_rn_noftz_f32_slowpath) ;  /* 0x0000000c005c7944 */ /* 0x000fea0003c00000 */
[----:B------:R-:W-:-:S07]  /*27d0*/  MOV R13, R15 ;  /* 0x0000000f000d7202 */ /* 0x000fce0000000f00 */
.L_x_129:
[----:B------:R-:W-:Y:S05]  /*27e0*/  BSYNC.RECONVERGENT B2 ;  /* 0x0000000000027941 */ /* 0x000fea0003800200 */
.L_x_128:
        /* <DEDUP_REMOVED lines=14> */
.L_x_131:
[----:B------:R-:W-:Y:S05]  /*28d0*/  BSYNC.RECONVERGENT B2 ;  /* 0x0000000000027941 */ /* 0x000fea0003800200 */
.L_x_130:
        /* <DEDUP_REMOVED lines=15> */
.L_x_133:
[----:B------:R-:W-:Y:S05]  /*29d0*/  BSYNC.RECONVERGENT B2 ;  /* 0x0000000000027941 */ /* 0x000fea0003800200 */
.L_x_132:
        /* <DEDUP_REMOVED lines=14> */
.L_x_135:
[----:B------:R-:W-:Y:S05]  /*2ac0*/  BSYNC.RECONVERGENT B2 ;  /* 0x0000000000027941 */ /* 0x000fea0003800200 */
.L_x_134:
        /* <DEDUP_REMOVED lines=15> */
.L_x_137:
[----:B------:R-:W-:Y:S05]  /*2bc0*/  BSYNC.RECONVERGENT B2 ;  /* 0x0000000000027941 */ /* 0x000fea0003800200 */
.L_x_136:
        /* <DEDUP_REMOVED lines=14> */
.L_x_139:
[----:B------:R-:W-:Y:S05]  /*2cb0*/  BSYNC.RECONVERGENT B2 ;  /* 0x0000000000027941 */ /* 0x000fea0003800200 */
.L_x_138:
        /* <DEDUP_REMOVED lines=15> */
.L_x_141:
[----:B------:R-:W-:Y:S05]  /*2db0*/  BSYNC.RECONVERGENT B2 ;  /* 0x0000000000027941 */ /* 0x000fea0003800200 */
.L_x_140:
        /* <DEDUP_REMOVED lines=14> */
.L_x_143:
[----:B------:R-:W-:Y:S05]  /*2ea0*/  BSYNC.RECONVERGENT B2 ;  /* 0x0000000000027941 */ /* 0x000fea0003800200 */
.L_x_142:
[----:B------:R3:W-:Y:S01]  /*2eb0*/  STG.E desc[UR8][R8.64+0x1c], R15 ;  /* 0x00001c0f08007986 */ /* 0x0007e2000c101908 */
[----:B------:R-:W-:-:S07]  /*2ec0*/  IADD3 R11, PT, PT, R11, 0x8, RZ ;  /* 0x000000080b0b7810 */ /* 0x000fce0007ffe0ff */
.L_x_127:
[----:B------:R-:W-:-:S13]  /*2ed0*/  ISETP.NE.AND P0, PT, RZ, UR4, PT ;  /* 0x00000004ff007c0c */ /* 0x000fda000bf05270 */
[----:B------:R-:W-:Y:S05]  /*2ee0*/  @!P0 EXIT ;  /* 0x000000000000894d */ /* 0x000fea0003800000 */
[----:B------:R-:W4:Y:S01]  /*2ef0*/  LDCU UR5, c[0x0][0x394] ;  /* 0x00007280ff0577ac */ /* 0x000f220008000800 */
[----:B------:R-:W-:Y:S02]  /*2f00*/  UISETP.GE.U32.AND UP0, UPT, UR4, 0x4, UPT ;  /* 0x000000040400788c */ /* 0x000fe4000bf06070 */
[----:B----4-:R-:W-:-:S07]  /*2f10*/  ULOP3.LUT UR5, UR5, 0x3, URZ, 0xc0, !UPT ;  /* 0x0000000305057892 */ /* 0x010fce000f8ec0ff */
[----:B------:R-:W-:Y:S05]  /*2f20*/  BRA.U !UP0, `(.L_x_144) ;  /* 0x0000000508087547 */ /* 0x000fea000b800000 */
[----:B------:R-:W-:-:S05]  /*2f30*/  IMAD.WIDE.U32 R6, R11, 0x4, R6 ;  /* 0x000000040b067825 */ /* 0x000fca00078e0006 */
[----:B-12---:R-:W2:Y:S01]  /*2f40*/  LDG.E R13, desc[UR8][R6.64] ;  /* 0x00000008060d7981 */ /* 0x006ea2000c1e1900 */
[----:B-----5:R-:W0:Y:S01]  /*2f50*/  MUFU.RCP R0, R3 ;  /* 0x0000000300007308 */ /* 0x020e220000001000 */
[----:B------:R-:W-:Y:S01]  /*2f60*/  BSSY.RECONVERGENT B2, `(.L_x_145) ;  /* 0x000000c000027945 */ /* 0x000fe20003800200 */
[----:B0--3--:R-:W-:-:S04]  /*2f70*/  FFMA R9, R0, -R3, 1 ;  /* 0x3f80000000097423 */ /* 0x009fc80000000803 */
[----:B------:R-:W-:Y:S02]  /*2f80*/  FFMA R0, R0, R9, R0 ;  /* 0x0000000900007223 */ /* 0x000fe40000000000 */
[----:B--2---:R-:W0:Y:S02]  /*2f90*/  FCHK P0, R13, R3 ;  /* 0x000000030d007302 */ /* 0x004e240000000000 */
        /* <DEDUP_REMOVED lines=8> */
.L_x_146:
[----:B------:R-:W-:Y:S05]  /*3020*/  BSYNC.RECONVERGENT B2 ;  /* 0x0000000000027941 */ /* 0x000fea0003800200 */
.L_x_145:
        /* <DEDUP_REMOVED lines=15> */
.L_x_148:
[----:B------:R-:W-:Y:S05]  /*3120*/  BSYNC.RECONVERGENT B2 ;  /* 0x0000000000027941 */ /* 0x000fea0003800200 */
.L_x_147:
        /* <DEDUP_REMOVED lines=15> */
.L_x_150:
[----:B------:R-:W-:Y:S05]  /*3220*/  BSYNC.RECONVERGENT B2 ;  /* 0x0000000000027941 */ /* 0x000fea0003800200 */
.L_x_149:
        /* <DEDUP_REMOVED lines=15> */
.L_x_152:
[----:B------:R-:W-:Y:S05]  /*3320*/  BSYNC.RECONVERGENT B2 ;  /* 0x0000000000027941 */ /* 0x000fea0003800200 */
.L_x_151:
[----:B------:R4:W-:Y:S01]  /*3330*/  STG.E desc[UR8][R6.64+0xc], R13 ;  /* 0x00000c0d06007986 */ /* 0x0009e2000c101908 */
[----:B------:R-:W-:-:S07]  /*3340*/  IADD3 R11, PT, PT, R11, 0x4, RZ ;  /* 0x000000040b0b7810 */ /* 0x000fce0007ffe0ff */
.L_x_144:
[----:B------:R-:W-:-:S13]  /*3350*/  ISETP.NE.AND P0, PT, RZ, UR5, PT ;  /* 0x00000005ff007c0c */ /* 0x000fda000bf05270 */
[----:B------:R-:W-:Y:S05]  /*3360*/  @!P0 EXIT ;  /* 0x000000000000894d */ /* 0x000fea0003800000 */
[----:B------:R-:W0:Y:S01]  /*3370*/  LDCU.64 UR6, c[0x0][0x388] ;  /* 0x00007100ff0677ac */ /* 0x000e220008000a00 */
[----:B------:R-:W-:Y:S01]  /*3380*/  IMAD.WIDE.U32 R4, R11, 0x4, R4 ;  /* 0x000000040b047825 */ /* 0x000fe200078e0004 */
[----:B------:R-:W-:Y:S02]  /*3390*/  UIADD3 UR4, UPT, UPT, -UR5, URZ, URZ ;  /* 0x000000ff05047290 */ /* 0x000fe4000fffe1ff */
[----:B0----5:R-:W-:-:S04]  /*33a0*/  IADD3 R0, P0, PT, R4, UR6, RZ ;  /* 0x0000000604007c10 */ /* 0x021fc8000ff1e0ff */
[----:B---3--:R-:W-:-:S09]  /*33b0*/  IADD3.X R9, PT, PT, R5, UR7, RZ, P0, !PT ;  /* 0x0000000705097c10 */ /* 0x008fd200087fe4ff */
.L_x_155:
[----:B0-----:R-:W-:Y:S02]  /*33c0*/  MOV R4, R0 ;  /* 0x0000000000047202 */ /* 0x001fe40000000f00 */
[----:B------:R-:W-:-:S05]  /*33d0*/  MOV R5, R9 ;  /* 0x0000000900057202 */ /* 0x000fca0000000f00 */
[----:B------:R-:W3:Y:S01]  /*33e0*/  LDG.E R9, desc[UR8][R4.64] ;  /* 0x0000000804097981 */ /* 0x000ee2000c1e1900 */
[----:B------:R-:W4:Y:S01]  /*33f0*/  MUFU.RCP R0, R3 ;  /* 0x0000000300007308 */ /* 0x000f220000001000 */
[----:B------:R-:W-:Y:S01]  /*3400*/  UIADD3 UR4, UPT, UPT, UR4, 0x1, URZ ;  /* 0x0000000104047890 */ /* 0x000fe2000fffe0ff */
[----:B------:R-:W-:Y:S03]  /*3410*/  BSSY.RECONVERGENT B2, `(.L_x_153) ;  /* 0x000000d000027945 */ /* 0x000fe60003800200 */
[----:B------:R-:W-:Y:S01]  /*3420*/  UISETP.NE.AND UP0, UPT, UR4, URZ, UPT ;  /* 0x000000ff0400728c */ /* 0x000fe2000bf05270 */
[----:B----4-:R-:W-:-:S04]  /*3430*/  FFMA R7, R0, -R3, 1 ;  /* 0x3f80000000077423 */ /* 0x010fc80000000803 */
[----:B------:R-:W-:Y:S01]  /*3440*/  FFMA R0, R0, R7, R0 ;  /* 0x0000000700007223 */ /* 0x000fe20000000000 */
[----:B---3--:R-:W0:Y:S03]  /*3450*/  FCHK P0, R9, R3 ;  /* 0x0000000309007302 */ /* 0x008e260000000000 */
[----:B------:R-:W-:-:S04]  /*3460*/  FFMA R2, R0, R9, RZ ;  /* 0x0000000900027223 */ /* 0x000fc800000000ff */
[----:B------:R-:W-:-:S04]  /*3470*/  FFMA R7, R2, -R3, R9 ;  /* 0x8000000302077223 */ /* 0x000fc80000000009 */
[----:B------:R-:W-:Y:S01]  /*3480*/  FFMA R7, R0, R7, R2 ;  /* 0x0000000700077223 */ /* 0x000fe20000000002 */
[----:B0-----:R-:W-:Y:S06]  /*3490*/  @!P0 BRA `(.L_x_154) ;  /* 0x0000000000108947 */ /* 0x001fec0003800000 */
[----:B------:R-:W-:Y:S02]  /*34a0*/  MOV R0, R9 ;  /* 0x0000000900007202 */ /* 0x000fe40000000f00 */
[----:B-12---:R-:W-:-:S07]  /*34b0*/  MOV R12, 0x34d0 ;  /* 0x000034d0000c7802 */ /* 0x006fce0000000f00 */
[----:B------:R-:W-:Y:S05]  /*34c0*/  CALL.REL.NOINC `($__internal_2_$__cuda_sm3x_div_rn_noftz_f32_slowpath) ;  /* 0x00000000001c7944 */ /* 0x000fea0003c00000 */
[----:B------:R-:W-:-:S07]  /*34d0*/  MOV R7, R15 ;  /* 0x0000000f00077202 */ /* 0x000fce0000000f00 */
.L_x_154:
[----:B------:R-:W-:Y:S05]  /*34e0*/  BSYNC.RECONVERGENT B2 ;  /* 0x0000000000027941 */ /* 0x000fea0003800200 */
.L_x_153:
[----:B------:R0:W-:Y:S01]  /*34f0*/  STG.E desc[UR8][R4.64], R7 ;  /* 0x0000000704007986 */ /* 0x0001e2000c101908 */
[----:B------:R-:W-:-:S04]  /*3500*/  IADD3 R0, P0, PT, R4, 0x4, RZ ;  /* 0x0000000404007810 */ /* 0x000fc80007f1e0ff */
[----:B------:R-:W-:Y:S01]  /*3510*/  IADD3.X R9, PT, PT, RZ, R5, RZ, P0, !PT ;  /* 0x00000005ff097210 */ /* 0x000fe200007fe4ff */
[----:B------:R-:W-:Y:S08]  /*3520*/  BRA.U UP0, `(.L_x_155) ;  /* 0xfffffffd00a47547 */ /* 0x000ff0000b83ffff */
[----:B------:R-:W-:Y:S05]  /*3530*/  EXIT ;  /* 0x000000000000794d */ /* 0x000fea0003800000 */
        .weak           $__internal_2_$__cuda_sm3x_div_rn_noftz_f32_slowpath
        .type           $__internal_2_$__cuda_sm3x_div_rn_noftz_f32_slowpath,@function
        .size           $__internal_2_$__cuda_sm3x_div_rn_noftz_f32_slowpath,(.L_x_170 - $__internal_2_$__cuda_sm3x_div_rn_noftz_f32_slowpath)
$__internal_2_$__cuda_sm3x_div_rn_noftz_f32_slowpath:
[----:B------:R-:W-:Y:S01]  /*3540*/  SHF.R.U32.HI R13, RZ, 0x17, R3 ;  /* 0x00000017ff0d7819 */ /* 0x000fe20000011603 */
[----:B------:R-:W-:Y:S01]  /*3550*/  BSSY.RECONVERGENT B0, `(.L_x_156) ;  /* 0x0000063000007945 */ /* 0x000fe20003800200 */
[----:B------:R-:W-:Y:S02]  /*3560*/  SHF.R.U32.HI R16, RZ, 0x17, R0 ;  /* 0x00000017ff107819 */ /* 0x000fe40000011600 */
[----:B------:R-:W-:Y:S02]  /*3570*/  LOP3.LUT R13, R13, 0xff, RZ, 0xc0, !PT ;  /* 0x000000ff0d0d7812 */ /* 0x000fe400078ec0ff */
[----:B------:R-:W-:Y:S02]  /*3580*/  LOP3.LUT R16, R16, 0xff, RZ, 0xc0, !PT ;  /* 0x000000ff10107812 */ /* 0x000fe400078ec0ff */
[----:B------:R-:W-:Y:S02]  /*3590*/  IADD3 R18, PT, PT, R13, -0x1, RZ ;  /* 0xffffffff0d127810 */ /* 0x000fe40007ffe0ff */
[----:B------:R-:W-:-:S02]  /*35a0*/  IADD3 R17, PT, PT, R16, -0x1, RZ ;  /* 0xffffffff10117810 */ /* 0x000fc40007ffe0ff */
[----:B------:R-:W-:Y:S02]  /*35b0*/  ISETP.GT.U32.AND P0, PT, R18, 0xfd, PT ;  /* 0x000000fd1200780c */ /* 0x000fe40003f04070 */
[----:B------:R-:W-:Y:S02]  /*35c0*/  MOV R15, R3 ;  /* 0x00000003000f7202 */ /* 0x000fe40000000f00 */
[----:B------:R-:W-:-:S13]  /*35d0*/  ISETP.GT.U32.OR P0, PT, R17, 0xfd, P0 ;  /* 0x000000fd1100780c */ /* 0x000fda0000704470 */
[----:B------:R-:W-:Y:S01]  /*35e0*/  @!P0 MOV R14, RZ ;  /* 0x000000ff000e8202 */ /* 0x000fe20000000f00 */
[----:B------:R-:W-:Y:S06]  /*35f0*/  @!P0 BRA `(.L_x_157) ;  /* 0x00000000005c8947 */ /* 0x000fec0003800000 */
[----:B------:R-:W-:Y:S02]  /*3600*/  FSETP.GTU.FTZ.AND P0, PT, |R0|, +INF , PT ;  /* 0x7f8000000000780b */ /* 0x000fe40003f1c200 */
        /* <DEDUP_REMOVED lines=22> */
.L_x_157:
[----:B------:R-:W-:Y:S01]  /*3770*/  LEA R18, R13, 0xc0800000, 0x17 ;  /* 0xc08000000d127811 */ /* 0x000fe200078eb8ff */
[----:B------:R-:W-:Y:S01]  /*3780*/  BSSY.RECONVERGENT B1, `(.L_x_162) ;  /* 0x0000036000017945 */ /* 0x000fe20003800200 */
[----:B------:R-:W-:Y:S02]  /*3790*/  IADD3 R16, PT, PT, R16, -0x7f, RZ ;  /* 0xffffff8110107810 */ /* 0x000fe40007ffe0ff */
[----:B------:R-:W-:-:S03]  /*37a0*/  IADD3 R19, PT, PT, -R18, R15, RZ ;  /* 0x0000000f12137210 */ /* 0x000fc60007ffe1ff */
[C---:B------:R-:W-:Y:S01]  /*37b0*/  IMAD R0, R16.reuse, -0x800000, R0 ;  /* 0xff80000010007824 */ /* 0x040fe200078e0200 */
[----:B------:R0:W1:Y:S01]  /*37c0*/  MUFU.RCP R18, R19 ;  /* 0x0000001300127308 */ /* 0x0000620000001000 */
[----:B------:R-:W-:Y:S01]  /*37d0*/  FADD.FTZ R15, -R19, -RZ ;  /* 0x800000ff130f7221 */ /* 0x000fe20000010100 */
[----:B0-----:R-:W-:-:S04]  /*37e0*/  IADD3 R19, PT, PT, R16, 0x7f, -R13 ;  /* 0x0000007f10137810 */ /* 0x001fc80007ffe80d */
[----:B------:R-:W-:Y:S01]  /*37f0*/  IADD3 R19, PT, PT, R19, R14, RZ ;  /* 0x0000000e13137210 */ /* 0x000fe20007ffe0ff */
[----:B-1----:R-:W-:-:S04]  /*3800*/  FFMA R17, R18, R15, 1 ;  /* 0x3f80000012117423 */ /* 0x002fc8000000000f */
        /* <DEDUP_REMOVED lines=19> */
[-CC-:B------:R-:W-:Y:S01]  /*3940*/  FFMA.RZ R14, R17, R15.reuse, R18.reuse ;  /* 0x0000000f110e7223 */ /* 0x180fe2000000c012 */
[C---:B------:R-:W-:Y:S02]  /*3950*/  ISETP.NE.AND P3, PT, R13.reuse, RZ, PT ;  /* 0x000000ff0d00720c */ /* 0x040fe40003f65270 */
[----:B------:R-:W-:Y:S02]  /*3960*/  ISETP.NE.AND P1, PT, R13, RZ, PT ;  /* 0x000000ff0d00720c */ /* 0x000fe40003f25270 */
[----:B------:R-:W-:Y:S01]  /*3970*/  LOP3.LUT R16, R14, 0x7fffff, RZ, 0xc0, !PT ;  /* 0x007fffff0e107812 */ /* 0x000fe200078ec0ff */
[CCC-:B------:R-:W-:Y:S01]  /*3980*/  FFMA.RP R14, R17.reuse, R15.reuse, R18.reuse ;  /* 0x0000000f110e7223 */ /* 0x1c0fe20000008012 */
[----:B------:R-:W-:Y:S01]  /*3990*/  FFMA.RM R15, R17, R15, R18 ;  /* 0x0000000f110f7223 */ /* 0x000fe20000004012 */
[----:B------:R-:W-:Y:S02]  /*39a0*/  IADD3 R17, PT, PT, R13, 0x20, RZ ;  /* 0x000000200d117810 */ /* 0x000fe40007ffe0ff */
        /* <DEDUP_REMOVED lines=15> */
.L_x_164:
[----:B------:R-:W-:-:S04]  /*3aa0*/  LOP3.LUT R0, R0, 0x80000000, RZ, 0xc0, !PT ;  /* 0x8000000000007812 */ /* 0x000fc800078ec0ff */
[----:B------:R-:W-:Y:S01]  /*3ab0*/  LOP3.LUT R0, R0, 0x7f800000, RZ, 0xfc, !PT ;  /* 0x7f80000000007812 */ /* 0x000fe200078efcff */
[----:B------:R-:W-:Y:S06]  /*3ac0*/  BRA `(.L_x_165) ;  /* 0x0000000000047947 */ /* 0x000fec0003800000 */
.L_x_163:
[----:B------:R-:W-:-:S07]  /*3ad0*/  LEA R0, R19, R0, 0x17 ;  /* 0x0000000013007211 */ /* 0x000fce00078eb8ff */
.L_x_165:
[----:B------:R-:W-:Y:S05]  /*3ae0*/  BSYNC.RECONVERGENT B1 ;  /* 0x0000000000017941 */ /* 0x000fea0003800200 */
.L_x_162:
[----:B------:R-:W-:Y:S05]  /*3af0*/  BRA `(.L_x_166) ;  /* 0x0000000000207947 */ /* 0x000fea0003800000 */
.L_x_161:
[----:B------:R-:W-:-:S04]  /*3b00*/  LOP3.LUT R0, R15, 0x80000000, R0, 0x48, !PT ;  /* 0x800000000f007812 */ /* 0x000fc800078e4800 */
[----:B------:R-:W-:Y:S01]  /*3b10*/  LOP3.LUT R0, R0, 0x7f800000, RZ, 0xfc, !PT ;  /* 0x7f80000000007812 */ /* 0x000fe200078efcff */
[----:B------:R-:W-:Y:S06]  /*3b20*/  BRA `(.L_x_166) ;  /* 0x0000000000147947 */ /* 0x000fec0003800000 */
.L_x_160:
[----:B------:R-:W-:Y:S01]  /*3b30*/  LOP3.LUT R0, R15, 0x80000000, R0, 0x48, !PT ;  /* 0x800000000f007812 */ /* 0x000fe200078e4800 */
[----:B------:R-:W-:Y:S06]  /*3b40*/  BRA `(.L_x_166) ;  /* 0x00000000000c7947 */ /* 0x000fec0003800000 */
.L_x_159:
[----:B------:R-:W0:Y:S01]  /*3b50*/  MUFU.RSQ R0, -QNAN ;  /* 0xffc0000000007908 */ /* 0x000e220000001400 */
[----:B------:R-:W-:Y:S05]  /*3b60*/  BRA `(.L_x_166) ;  /* 0x0000000000047947 */ /* 0x000fea0003800000 */
.L_x_158:
[----:B------:R-:W-:-:S07]  /*3b70*/  FADD.FTZ R0, R0, R3 ;  /* 0x0000000300007221 */ /* 0x000fce0000010000 */
.L_x_166:
[----:B------:R-:W-:Y:S05]  /*3b80*/  BSYNC.RECONVERGENT B0 ;  /* 0x0000000000007941 */ /* 0x000fea0003800200 */
.L_x_156:
[----:B------:R-:W-:Y:S01]  /*3b90*/  HFMA2 R13, -RZ, RZ, 0, 0 ;  /* 0x00000000ff0d7431 */ /* 0x000fe200000001ff */
[----:B0-----:R-:W-:-:S03]  /*3ba0*/  MOV R15, R0 ;  /* 0x00000000000f7202 */ /* 0x001fc60000000f00 */
[----:B------:R-:W-:Y:S05]  /*3bb0*/  RET.REL.NODEC R12 `(_Z14softmax_kernelPfS_ii) ;  /* 0xffffffc40c107950 */ /* 0x000fea0003c3ffff */
.L_x_167:
        /* <DEDUP_REMOVED lines=12> */
.L_x_170:


//--------------------- .nv.global.init           --------------------------
	.section	.nv.global.init,"aw",@progbits
	.align	4
.nv.global.init:
	.type		mrg32k3aM1SubSeq,@object
	.size		mrg32k3aM1SubSeq,(mrg32k3aM2SubSeq - mrg32k3aM1SubSeq)
mrg32k3aM1SubSeq:
        /*0000*/ 	.byte	0x0b, 0xcc, 0xee, 0x04, 0x73, 0x29, 0x8b, 0x6f, 0xf6, 0x53, 0x03, 0xf6, 0x23, 0xf6, 0xea, 0xda
        /* <DEDUP_REMOVED lines=125> */
	.type		mrg32k3aM2SubSeq,@object
	.size		mrg32k3aM2SubSeq,(mrg32k3aM1 - mrg32k3aM2SubSeq)
mrg32k3aM2SubSeq:
        /* <DEDUP_REMOVED lines=126> */
	.type		mrg32k3aM1,@object
	.size		mrg32k3aM1,(mrg32k3aM1Seq - mrg32k3aM1)
mrg32k3aM1:
        /* <DEDUP_REMOVED lines=144> */
	.type		mrg32k3aM1Seq,@object
	.size		mrg32k3aM1Seq,(mrg32k3aM2 - mrg32k3aM1Seq)
mrg32k3aM1Seq:
        /* <DEDUP_REMOVED lines=144> */
	.type		mrg32k3aM2,@object
	.size		mrg32k3aM2,(mrg32k3aM2Seq - mrg32k3aM2)
mrg32k3aM2:
        /* <DEDUP_REMOVED lines=144> */
	.type		mrg32k3aM2Seq,@object
	.size		mrg32k3aM2Seq,(precalc_xorwow_matrix - mrg32k3aM2Seq)
mrg32k3aM2Seq:
        /* <DEDUP_REMOVED lines=144> */
	.type		precalc_xorwow_matrix,@object
	.size		precalc_xorwow_matrix,(precalc_xorwow_offset_matrix - precalc_xorwow_matrix)
precalc_xorwow_matrix:
        /* <DEDUP_REMOVED lines=6400> */
	.type		precalc_xorwow_offset_matrix,@object
	.size		precalc_xorwow_offset_matrix,(.L_1 - precalc_xorwow_offset_matrix)
precalc_xorwow_offset_matrix:
        /* <DEDUP_REMOVED lines=6400> */
.L_1:


//--------------------- .nv.shared.reserved.0     --------------------------
	.section	.nv.shared.reserved.0,"aw",@nobits
	.weak		__nv_reservedSMEM_offset_0_alias
	.size		__nv_reservedSMEM_offset_0_alias, 0, 64
	.other		__nv_reservedSMEM_offset_0_alias,@"STO_CUDA_RESERVED_SHARED STV_DEFAULT"
__nv_reservedSMEM_offset_0_alias:
	.zero		0
	.zero		64


//--------------------- .nv.shared._Z19compute_loss_kernelPfS_S_ii --------------------------
	.section	.nv.shared._Z19compute_loss_kernelPfS_S_ii,"aw",@nobits
	.sectionflags	@""
	.align	4
.nv.shared._Z19compute_loss_kernelPfS_S_ii:
	.zero		2048


//--------------------- .nv.constant0._Z23compute_accuracy_kernelPfS_Piii --------------------------
	.section	.nv.constant0._Z23compute_accuracy_kernelPfS_Piii,"a",@progbits
	.sectionflags	@""
	.align	4
.nv.constant0._Z23compute_accuracy_kernelPfS_Piii:
	.zero		928


//--------------------- .nv.constant0._Z19compute_loss_kernelPfS_S_ii --------------------------
	.section	.nv.constant0._Z19compute_loss_kernelPfS_S_ii,"a",@progbits
	.sectionflags	@""
	.align	4
.nv.constant0._Z19compute_loss_kernelPfS_S_ii:
	.zero		928


//--------------------- .nv.constant0._Z19init_weights_kernelPfmif --------------------------
	.section	.nv.constant0._Z19init_weights_kernelPfmif,"a",@progbits
	.sectionflags	@""
	.align	4
.nv.constant0._Z19init_weights_kernelPfmif:
	.zero		920


//--------------------- .nv.constant0._Z29compute_bias_gradients_kernelPfS_ii --------------------------
	.section	.nv.constant0._Z29compute_bias_gradients_kernelPfS_ii,"a",@progbits
	.sectionflags	@""
	.align	4
.nv.constant0._Z29compute_bias_gradients_kernelPfS_ii:
	.zero		920


//--------------------- .nv.constant0._Z31compute_weight_gradients_kernelPfS_S_iii --------------------------
	.section	.nv.constant0._Z31compute_weight_gradients_kernelPfS_S_iii,"a",@progbits
	.sectionflags	@""
	.align	4
.nv.constant0._Z31compute_weight_gradients_kernelPfS_S_iii:
	.zero		932


//--------------------- .nv.constant0._Z21update_weights_kernelPfS_fi --------------------------
	.section	.nv.constant0._Z21update_weights_kernelPfS_fi,"a",@progbits
	.sectionflags	@""
	.align	4
.nv.constant0._Z21update_weights_kernelPfS_fi:
	.zero		920


//--------------------- .nv.constant0._Z22backward_hidden_kernelPfS_S_S_iii --------------------------
	.section	.nv.constant0._Z22backward_hidden_kernelPfS_S_S_iii,"a",@progbits
	.sectionflags	@""
	.align	4
.nv.constant0._Z22backward_hidden_kernelPfS_S_S_iii:
	.zero		940


//--------------------- .nv.constant0._Z22backward_output_kernelPfS_S_ii --------------------------
	.section	.nv.constant0._Z22backward_output_kernelPfS_S_ii,"a",@progbits
	.sectionflags	@""
	.align	4
.nv.constant0._Z22backward_output_kernelPfS_S_ii:
	.zero		928


//--------------------- .nv.constant0._Z21forward_hidden_kernelPfS_S_S_S_iii --------------------------
	.section	.nv.constant0._Z21forward_hidden_kernelPfS_S_S_S_iii,"a",@progbits
	.sectionflags	@""
	.align	4
.nv.constant0._Z21forward_hidden_kernelPfS_S_S_S_iii:
	.zero		948


//--------------------- .nv.constant0._Z11relu_kernelPfS_i --------------------------
	.section	.nv.constant0._Z11relu_kernelPfS_i,"a",@progbits
	.sectionflags	@""
	.align	4
.nv.constant0._Z11relu_kernelPfS_i:
	.zero		916


//--------------------- .nv.constant0._Z15add_bias_kernelPfS_ii --------------------------
	.section	.nv.constant0._Z15add_bias_kernelPfS_ii,"a",@progbits
	.sectionflags	@""
	.align	4
.nv.constant0._Z15add_bias_kernelPfS_ii:
	.zero		920


//--------------------- .nv.constant0._Z13matmul_kernelPfS_S_iii --------------------------
	.section	.nv.constant0._Z13matmul_kernelPfS_S_iii,"a",@progbits
	.sectionflags	@""
	.align	4
.nv.constant0._Z13matmul_kernelPfS_S_iii:
	.zero		932


//--------------------- .nv.constant0._Z14softmax_kernelPfS_ii --------------------------
	.section	.nv.constant0._Z14softmax_kernelPfS_ii,"a",@progbits
	.sectionflags	@""
	.align	4
.nv.constant0._Z14softmax_kernelPfS_ii:
	.zero		920


//--------------------- SYMBOLS --------------------------

	.type		.nv.reservedSmem.offset0,@object
	.size		.nv.reservedSmem.offset0,0x4
	.type		.nv.reservedSmem.cap,@object
	.size		.nv.reservedSmem.cap,0x4
